//
// Generated by NVIDIA NVVM Compiler
//
// Compiler Build ID: CL-36424714
// Cuda compilation tools, release 13.0, V13.0.88
// Based on NVVM 20.0.0
//

.version 9.0
.target sm_100
.address_size 64

	// .globl	_Z10transByRowP7ComplexS0_ii
.global .align 4 .b8 __cudart_i2opi_f[24] = {65, 144, 67, 60, 153, 149, 98, 219, 192, 221, 52, 245, 209, 87, 39, 252, 41, 21, 68, 78, 110, 131, 249, 162};

.visible .entry _Z10transByRowP7ComplexS0_ii(
	.param .u64 .ptr .align 1 _Z10transByRowP7ComplexS0_ii_param_0,
	.param .u64 .ptr .align 1 _Z10transByRowP7ComplexS0_ii_param_1,
	.param .u32 _Z10transByRowP7ComplexS0_ii_param_2,
	.param .u32 _Z10transByRowP7ComplexS0_ii_param_3
)
{
	.local .align 4 .b8 	__local_depot0[28];
	.reg .b64 	%SP;
	.reg .b64 	%SPL;
	.reg .pred 	%p<23>;
	.reg .b32 	%r<98>;
	.reg .b32 	%f<68>;
	.reg .b64 	%rd<46>;
	.reg .b64 	%fd<5>;

	mov.u64 	%SPL, __local_depot0;
	ld.param.u64 	%rd15, [_Z10transByRowP7ComplexS0_ii_param_0];
	ld.param.u64 	%rd16, [_Z10transByRowP7ComplexS0_ii_param_1];
	ld.param.u32 	%r31, [_Z10transByRowP7ComplexS0_ii_param_2];
	ld.param.u32 	%r32, [_Z10transByRowP7ComplexS0_ii_param_3];
	add.u64 	%rd1, %SPL, 0;
	add.u64 	%rd2, %SPL, 0;
	mov.u32 	%r34, %tid.x;
	mov.u32 	%r35, %ctaid.x;
	mov.u32 	%r36, %ntid.x;
	mad.lo.s32 	%r1, %r35, %r36, %r34;
	mov.u32 	%r37, %tid.y;
	mov.u32 	%r38, %ctaid.y;
	mov.u32 	%r39, %ntid.y;
	mad.lo.s32 	%r40, %r38, %r39, %r37;
	mul.lo.s32 	%r2, %r31, %r40;
	setp.ge.s32 	%p1, %r1, %r31;
	setp.ge.s32 	%p2, %r40, %r32;
	or.pred  	%p3, %p1, %p2;
	setp.lt.s32 	%p4, %r31, 1;
	or.pred  	%p5, %p3, %p4;
	@%p5 bra 	$L__BB0_19;
	cvta.to.global.u64 	%rd19, %rd15;
	cvt.rn.f32.s32 	%f1, %r1;
	cvt.rn.f32.u32 	%f2, %r31;
	add.s32 	%r43, %r2, %r1;
	mul.wide.s32 	%rd20, %r43, 8;
	add.s64 	%rd3, %rd19, %rd20;
	ld.global.f32 	%f65, [%rd3];
	ld.global.f32 	%f64, [%rd3+4];
	cvta.to.global.u64 	%rd4, %rd16;
	mov.b32 	%r89, 0;
	mov.u64 	%rd33, __cudart_i2opi_f;
$L__BB0_2:
	add.s32 	%r44, %r89, %r2;
	mul.wide.u32 	%rd21, %r44, 8;
	add.s64 	%rd22, %rd4, %rd21;
	ld.global.f32 	%f7, [%rd22];
	ld.global.f32 	%f8, [%rd22+4];
	cvt.rn.f32.u32 	%f21, %r89;
	mul.f32 	%f22, %f21, 0f40C90FDB;
	mul.f32 	%f23, %f22, %f1;
	div.rn.f32 	%f9, %f23, %f2;
	mul.f32 	%f24, %f9, 0f3F22F983;
	cvt.rni.s32.f32 	%r97, %f24;
	cvt.rn.f32.s32 	%f25, %r97;
	fma.rn.f32 	%f26, %f25, 0fBFC90FDA, %f9;
	fma.rn.f32 	%f27, %f25, 0fB3A22168, %f26;
	fma.rn.f32 	%f67, %f25, 0fA7C234C5, %f27;
	abs.f32 	%f11, %f9;
	setp.ltu.f32 	%p6, %f11, 0f47CE4780;
	mov.u32 	%r93, %r97;
	mov.f32 	%f66, %f67;
	@%p6 bra 	$L__BB0_10;
	setp.neu.f32 	%p7, %f11, 0f7F800000;
	@%p7 bra 	$L__BB0_5;
	mov.f32 	%f30, 0f00000000;
	mul.rn.f32 	%f66, %f9, %f30;
	mov.b32 	%r93, 0;
	bra.uni 	$L__BB0_10;
$L__BB0_5:
	mov.b32 	%r5, %f9;
	mov.b64 	%rd44, 0;
	mov.b32 	%r90, 0;
	mov.u64 	%rd42, __cudart_i2opi_f;
	mov.u64 	%rd43, %rd2;
$L__BB0_6:
	.pragma "nounroll";
	ld.global.nc.u32 	%r46, [%rd42];
	shl.b32 	%r47, %r5, 8;
	or.b32  	%r48, %r47, -2147483648;
	mad.wide.u32 	%rd25, %r46, %r48, %rd44;
	shr.u64 	%rd44, %rd25, 32;
	st.local.u32 	[%rd43], %rd25;
	add.s32 	%r90, %r90, 1;
	add.s64 	%rd43, %rd43, 4;
	add.s64 	%rd42, %rd42, 4;
	setp.ne.s32 	%p8, %r90, 6;
	@%p8 bra 	$L__BB0_6;
	shr.u32 	%r49, %r5, 23;
	st.local.u32 	[%rd2+24], %rd44;
	and.b32  	%r8, %r49, 31;
	and.b32  	%r50, %r49, 224;
	add.s32 	%r51, %r50, -128;
	shr.u32 	%r52, %r51, 5;
	mul.wide.u32 	%rd26, %r52, 4;
	sub.s64 	%rd11, %rd2, %rd26;
	ld.local.u32 	%r91, [%rd11+24];
	ld.local.u32 	%r92, [%rd11+20];
	setp.eq.s32 	%p9, %r8, 0;
	@%p9 bra 	$L__BB0_9;
	shf.l.wrap.b32 	%r91, %r92, %r91, %r8;
	ld.local.u32 	%r53, [%rd11+16];
	shf.l.wrap.b32 	%r92, %r53, %r92, %r8;
$L__BB0_9:
	shr.u32 	%r54, %r91, 30;
	shf.l.wrap.b32 	%r55, %r92, %r91, 2;
	shl.b32 	%r56, %r92, 2;
	shr.u32 	%r57, %r55, 31;
	add.s32 	%r58, %r57, %r54;
	neg.s32 	%r59, %r58;
	setp.lt.s32 	%p10, %r5, 0;
	selp.b32 	%r93, %r59, %r58, %p10;
	xor.b32  	%r60, %r55, %r5;
	shr.s32 	%r61, %r55, 31;
	xor.b32  	%r62, %r61, %r55;
	xor.b32  	%r63, %r61, %r56;
	cvt.u64.u32 	%rd27, %r62;
	shl.b64 	%rd28, %rd27, 32;
	cvt.u64.u32 	%rd29, %r63;
	or.b64  	%rd30, %rd28, %rd29;
	cvt.rn.f64.s64 	%fd1, %rd30;
	mul.f64 	%fd2, %fd1, 0d3BF921FB54442D19;
	cvt.rn.f32.f64 	%f28, %fd2;
	neg.f32 	%f29, %f28;
	setp.lt.s32 	%p11, %r60, 0;
	selp.f32 	%f66, %f29, %f28, %p11;
$L__BB0_10:
	setp.ltu.f32 	%p12, %f11, 0f47CE4780;
	add.s32 	%r65, %r93, 1;
	mul.rn.f32 	%f31, %f66, %f66;
	and.b32  	%r66, %r93, 1;
	setp.eq.b32 	%p13, %r66, 1;
	selp.f32 	%f32, %f66, 0f3F800000, %p13;
	fma.rn.f32 	%f33, %f31, %f32, 0f00000000;
	fma.rn.f32 	%f34, %f31, 0f37CBAC00, 0fBAB607ED;
	selp.f32 	%f35, 0fB94D4153, %f34, %p13;
	selp.f32 	%f36, 0f3C0885E4, 0f3D2AAABB, %p13;
	fma.rn.f32 	%f37, %f35, %f31, %f36;
	selp.f32 	%f38, 0fBE2AAAA8, 0fBEFFFFFF, %p13;
	fma.rn.f32 	%f39, %f37, %f31, %f38;
	fma.rn.f32 	%f40, %f39, %f33, %f32;
	and.b32  	%r67, %r65, 2;
	setp.eq.s32 	%p14, %r67, 0;
	mov.f32 	%f41, 0f00000000;
	sub.f32 	%f42, %f41, %f40;
	selp.f32 	%f15, %f40, %f42, %p14;
	@%p12 bra 	$L__BB0_18;
	setp.neu.f32 	%p15, %f11, 0f7F800000;
	@%p15 bra 	$L__BB0_13;
	mov.f32 	%f45, 0f00000000;
	mul.rn.f32 	%f67, %f9, %f45;
	mov.b32 	%r97, 0;
	bra.uni 	$L__BB0_18;
$L__BB0_13:
	mov.b32 	%r17, %f9;
	shl.b32 	%r69, %r17, 8;
	or.b32  	%r18, %r69, -2147483648;
	mov.b64 	%rd45, 0;
	mov.b32 	%r94, 0;
$L__BB0_14:
	.pragma "nounroll";
	mul.wide.u32 	%rd32, %r94, 4;
	add.s64 	%rd34, %rd33, %rd32;
	ld.global.nc.u32 	%r70, [%rd34];
	mad.wide.u32 	%rd35, %r70, %r18, %rd45;
	shr.u64 	%rd45, %rd35, 32;
	add.s64 	%rd36, %rd1, %rd32;
	st.local.u32 	[%rd36], %rd35;
	add.s32 	%r94, %r94, 1;
	setp.ne.s32 	%p16, %r94, 6;
	@%p16 bra 	$L__BB0_14;
	shr.u32 	%r71, %r17, 23;
	st.local.u32 	[%rd1+24], %rd45;
	and.b32  	%r21, %r71, 31;
	and.b32  	%r72, %r71, 224;
	add.s32 	%r73, %r72, -128;
	shr.u32 	%r74, %r73, 5;
	mul.wide.u32 	%rd37, %r74, 4;
	sub.s64 	%rd14, %rd1, %rd37;
	ld.local.u32 	%r95, [%rd14+24];
	ld.local.u32 	%r96, [%rd14+20];
	setp.eq.s32 	%p17, %r21, 0;
	@%p17 bra 	$L__BB0_17;
	shf.l.wrap.b32 	%r95, %r96, %r95, %r21;
	ld.local.u32 	%r75, [%rd14+16];
	shf.l.wrap.b32 	%r96, %r75, %r96, %r21;
$L__BB0_17:
	shr.u32 	%r76, %r95, 30;
	shf.l.wrap.b32 	%r77, %r96, %r95, 2;
	shl.b32 	%r78, %r96, 2;
	shr.u32 	%r79, %r77, 31;
	add.s32 	%r80, %r79, %r76;
	neg.s32 	%r81, %r80;
	setp.lt.s32 	%p18, %r17, 0;
	selp.b32 	%r97, %r81, %r80, %p18;
	xor.b32  	%r82, %r77, %r17;
	shr.s32 	%r83, %r77, 31;
	xor.b32  	%r84, %r83, %r77;
	xor.b32  	%r85, %r83, %r78;
	cvt.u64.u32 	%rd38, %r84;
	shl.b64 	%rd39, %rd38, 32;
	cvt.u64.u32 	%rd40, %r85;
	or.b64  	%rd41, %rd39, %rd40;
	cvt.rn.f64.s64 	%fd3, %rd41;
	mul.f64 	%fd4, %fd3, 0d3BF921FB54442D19;
	cvt.rn.f32.f64 	%f43, %fd4;
	neg.f32 	%f44, %f43;
	setp.lt.s32 	%p19, %r82, 0;
	selp.f32 	%f67, %f44, %f43, %p19;
$L__BB0_18:
	mul.rn.f32 	%f46, %f67, %f67;
	and.b32  	%r87, %r97, 1;
	setp.eq.b32 	%p20, %r87, 1;
	selp.f32 	%f47, 0f3F800000, %f67, %p20;
	fma.rn.f32 	%f48, %f46, %f47, 0f00000000;
	fma.rn.f32 	%f49, %f46, 0f37CBAC00, 0fBAB607ED;
	selp.f32 	%f50, %f49, 0fB94D4153, %p20;
	selp.f32 	%f51, 0f3D2AAABB, 0f3C0885E4, %p20;
	fma.rn.f32 	%f52, %f50, %f46, %f51;
	selp.f32 	%f53, 0fBEFFFFFF, 0fBE2AAAA8, %p20;
	fma.rn.f32 	%f54, %f52, %f46, %f53;
	fma.rn.f32 	%f55, %f54, %f48, %f47;
	and.b32  	%r88, %r97, 2;
	setp.eq.s32 	%p21, %r88, 0;
	mov.f32 	%f56, 0f00000000;
	sub.f32 	%f57, %f56, %f55;
	selp.f32 	%f58, %f55, %f57, %p21;
	mul.f32 	%f59, %f8, %f58;
	fma.rn.f32 	%f60, %f7, %f15, %f59;
	add.f32 	%f65, %f65, %f60;
	st.global.f32 	[%rd3], %f65;
	mul.f32 	%f61, %f8, %f15;
	mul.f32 	%f62, %f7, %f58;
	sub.f32 	%f63, %f61, %f62;
	add.f32 	%f64, %f64, %f63;
	st.global.f32 	[%rd3+4], %f64;
	add.s32 	%r89, %r89, 1;
	setp.ne.s32 	%p22, %r89, %r31;
	@%p22 bra 	$L__BB0_2;
$L__BB0_19:
	ret;

}
	// .globl	_Z10transByColP7ComplexS0_ii
.visible .entry _Z10transByColP7ComplexS0_ii(
	.param .u64 .ptr .align 1 _Z10transByColP7ComplexS0_ii_param_0,
	.param .u64 .ptr .align 1 _Z10transByColP7ComplexS0_ii_param_1,
	.param .u32 _Z10transByColP7ComplexS0_ii_param_2,
	.param .u32 _Z10transByColP7ComplexS0_ii_param_3
)
{
	.local .align 4 .b8 	__local_depot1[28];
	.reg .b64 	%SP;
	.reg .b64 	%SPL;
	.reg .pred 	%p<23>;
	.reg .b32 	%r<97>;
	.reg .b32 	%f<68>;
	.reg .b64 	%rd<50>;
	.reg .b64 	%fd<5>;

	mov.u64 	%SPL, __local_depot1;
	ld.param.u64 	%rd15, [_Z10transByColP7ComplexS0_ii_param_0];
	ld.param.u32 	%r31, [_Z10transByColP7ComplexS0_ii_param_2];
	ld.param.u32 	%r33, [_Z10transByColP7ComplexS0_ii_param_3];
	add.u64 	%rd1, %SPL, 0;
	add.u64 	%rd2, %SPL, 0;
	mov.u32 	%r34, %tid.x;
	mov.u32 	%r35, %ctaid.x;
	mov.u32 	%r36, %ntid.x;
	mad.lo.s32 	%r1, %r35, %r36, %r34;
	mov.u32 	%r37, %tid.y;
	mov.u32 	%r38, %ctaid.y;
	mov.u32 	%r39, %ntid.y;
	mad.lo.s32 	%r40, %r38, %r39, %r37;
	setp.ge.s32 	%p1, %r1, %r31;
	setp.ge.s32 	%p2, %r40, %r33;
	or.pred  	%p3, %p1, %p2;
	setp.lt.s32 	%p4, %r33, 1;
	or.pred  	%p5, %p3, %p4;
	@%p5 bra 	$L__BB1_19;
	cvta.to.global.u64 	%rd19, %rd15;
	cvt.s64.s32 	%rd3, %r1;
	cvt.rn.f32.u32 	%f1, %r40;
	cvt.rn.f32.u32 	%f2, %r33;
	mad.lo.s32 	%r42, %r31, %r40, %r1;
	mul.wide.s32 	%rd20, %r42, 8;
	add.s64 	%rd4, %rd19, %rd20;
	ld.global.f32 	%f65, [%rd4];
	ld.global.f32 	%f64, [%rd4+4];
	mov.b32 	%r88, 0;
	mov.u64 	%rd36, __cudart_i2opi_f;
$L__BB1_2:
	ld.param.u64 	%rd45, [_Z10transByColP7ComplexS0_ii_param_1];
	mul.lo.s32 	%r43, %r88, %r31;
	cvt.s64.s32 	%rd21, %r43;
	add.s64 	%rd22, %rd21, %rd3;
	cvta.to.global.u64 	%rd23, %rd45;
	shl.b64 	%rd24, %rd22, 3;
	add.s64 	%rd25, %rd23, %rd24;
	ld.global.f32 	%f7, [%rd25];
	ld.global.f32 	%f8, [%rd25+4];
	cvt.rn.f32.u32 	%f21, %r88;
	mul.f32 	%f22, %f21, 0f40C90FDB;
	mul.f32 	%f23, %f22, %f1;
	div.rn.f32 	%f9, %f23, %f2;
	mul.f32 	%f24, %f9, 0f3F22F983;
	cvt.rni.s32.f32 	%r96, %f24;
	cvt.rn.f32.s32 	%f25, %r96;
	fma.rn.f32 	%f26, %f25, 0fBFC90FDA, %f9;
	fma.rn.f32 	%f27, %f25, 0fB3A22168, %f26;
	fma.rn.f32 	%f67, %f25, 0fA7C234C5, %f27;
	abs.f32 	%f11, %f9;
	setp.ltu.f32 	%p6, %f11, 0f47CE4780;
	mov.u32 	%r92, %r96;
	mov.f32 	%f66, %f67;
	@%p6 bra 	$L__BB1_10;
	setp.neu.f32 	%p7, %f11, 0f7F800000;
	@%p7 bra 	$L__BB1_5;
	mov.f32 	%f30, 0f00000000;
	mul.rn.f32 	%f66, %f9, %f30;
	mov.b32 	%r92, 0;
	bra.uni 	$L__BB1_10;
$L__BB1_5:
	mov.b32 	%r5, %f9;
	mov.b64 	%rd48, 0;
	mov.b32 	%r89, 0;
	mov.u64 	%rd46, __cudart_i2opi_f;
	mov.u64 	%rd47, %rd2;
$L__BB1_6:
	.pragma "nounroll";
	ld.global.nc.u32 	%r45, [%rd46];
	shl.b32 	%r46, %r5, 8;
	or.b32  	%r47, %r46, -2147483648;
	mad.wide.u32 	%rd28, %r45, %r47, %rd48;
	shr.u64 	%rd48, %rd28, 32;
	st.local.u32 	[%rd47], %rd28;
	add.s32 	%r89, %r89, 1;
	add.s64 	%rd47, %rd47, 4;
	add.s64 	%rd46, %rd46, 4;
	setp.ne.s32 	%p8, %r89, 6;
	@%p8 bra 	$L__BB1_6;
	shr.u32 	%r48, %r5, 23;
	st.local.u32 	[%rd2+24], %rd48;
	and.b32  	%r8, %r48, 31;
	and.b32  	%r49, %r48, 224;
	add.s32 	%r50, %r49, -128;
	shr.u32 	%r51, %r50, 5;
	mul.wide.u32 	%rd29, %r51, 4;
	sub.s64 	%rd11, %rd2, %rd29;
	ld.local.u32 	%r90, [%rd11+24];
	ld.local.u32 	%r91, [%rd11+20];
	setp.eq.s32 	%p9, %r8, 0;
	@%p9 bra 	$L__BB1_9;
	shf.l.wrap.b32 	%r90, %r91, %r90, %r8;
	ld.local.u32 	%r52, [%rd11+16];
	shf.l.wrap.b32 	%r91, %r52, %r91, %r8;
$L__BB1_9:
	shr.u32 	%r53, %r90, 30;
	shf.l.wrap.b32 	%r54, %r91, %r90, 2;
	shl.b32 	%r55, %r91, 2;
	shr.u32 	%r56, %r54, 31;
	add.s32 	%r57, %r56, %r53;
	neg.s32 	%r58, %r57;
	setp.lt.s32 	%p10, %r5, 0;
	selp.b32 	%r92, %r58, %r57, %p10;
	xor.b32  	%r59, %r54, %r5;
	shr.s32 	%r60, %r54, 31;
	xor.b32  	%r61, %r60, %r54;
	xor.b32  	%r62, %r60, %r55;
	cvt.u64.u32 	%rd30, %r61;
	shl.b64 	%rd31, %rd30, 32;
	cvt.u64.u32 	%rd32, %r62;
	or.b64  	%rd33, %rd31, %rd32;
	cvt.rn.f64.s64 	%fd1, %rd33;
	mul.f64 	%fd2, %fd1, 0d3BF921FB54442D19;
	cvt.rn.f32.f64 	%f28, %fd2;
	neg.f32 	%f29, %f28;
	setp.lt.s32 	%p11, %r59, 0;
	selp.f32 	%f66, %f29, %f28, %p11;
$L__BB1_10:
	setp.ltu.f32 	%p12, %f11, 0f47CE4780;
	add.s32 	%r64, %r92, 1;
	mul.rn.f32 	%f31, %f66, %f66;
	and.b32  	%r65, %r92, 1;
	setp.eq.b32 	%p13, %r65, 1;
	selp.f32 	%f32, %f66, 0f3F800000, %p13;
	fma.rn.f32 	%f33, %f31, %f32, 0f00000000;
	fma.rn.f32 	%f34, %f31, 0f37CBAC00, 0fBAB607ED;
	selp.f32 	%f35, 0fB94D4153, %f34, %p13;
	selp.f32 	%f36, 0f3C0885E4, 0f3D2AAABB, %p13;
	fma.rn.f32 	%f37, %f35, %f31, %f36;
	selp.f32 	%f38, 0fBE2AAAA8, 0fBEFFFFFF, %p13;
	fma.rn.f32 	%f39, %f37, %f31, %f38;
	fma.rn.f32 	%f40, %f39, %f33, %f32;
	and.b32  	%r66, %r64, 2;
	setp.eq.s32 	%p14, %r66, 0;
	mov.f32 	%f41, 0f00000000;
	sub.f32 	%f42, %f41, %f40;
	selp.f32 	%f15, %f40, %f42, %p14;
	@%p12 bra 	$L__BB1_18;
	setp.neu.f32 	%p15, %f11, 0f7F800000;
	@%p15 bra 	$L__BB1_13;
	mov.f32 	%f45, 0f00000000;
	mul.rn.f32 	%f67, %f9, %f45;
	mov.b32 	%r96, 0;
	bra.uni 	$L__BB1_18;
$L__BB1_13:
	mov.b32 	%r17, %f9;
	shl.b32 	%r68, %r17, 8;
	or.b32  	%r18, %r68, -2147483648;
	mov.b64 	%rd49, 0;
	mov.b32 	%r93, 0;
$L__BB1_14:
	.pragma "nounroll";
	mul.wide.u32 	%rd35, %r93, 4;
	add.s64 	%rd37, %rd36, %rd35;
	ld.global.nc.u32 	%r69, [%rd37];
	mad.wide.u32 	%rd38, %r69, %r18, %rd49;
	shr.u64 	%rd49, %rd38, 32;
	add.s64 	%rd39, %rd1, %rd35;
	st.local.u32 	[%rd39], %rd38;
	add.s32 	%r93, %r93, 1;
	setp.ne.s32 	%p16, %r93, 6;
	@%p16 bra 	$L__BB1_14;
	shr.u32 	%r70, %r17, 23;
	st.local.u32 	[%rd1+24], %rd49;
	and.b32  	%r21, %r70, 31;
	and.b32  	%r71, %r70, 224;
	add.s32 	%r72, %r71, -128;
	shr.u32 	%r73, %r72, 5;
	mul.wide.u32 	%rd40, %r73, 4;
	sub.s64 	%rd14, %rd1, %rd40;
	ld.local.u32 	%r94, [%rd14+24];
	ld.local.u32 	%r95, [%rd14+20];
	setp.eq.s32 	%p17, %r21, 0;
	@%p17 bra 	$L__BB1_17;
	shf.l.wrap.b32 	%r94, %r95, %r94, %r21;
	ld.local.u32 	%r74, [%rd14+16];
	shf.l.wrap.b32 	%r95, %r74, %r95, %r21;
$L__BB1_17:
	shr.u32 	%r75, %r94, 30;
	shf.l.wrap.b32 	%r76, %r95, %r94, 2;
	shl.b32 	%r77, %r95, 2;
	shr.u32 	%r78, %r76, 31;
	add.s32 	%r79, %r78, %r75;
	neg.s32 	%r80, %r79;
	setp.lt.s32 	%p18, %r17, 0;
	selp.b32 	%r96, %r80, %r79, %p18;
	xor.b32  	%r81, %r76, %r17;
	shr.s32 	%r82, %r76, 31;
	xor.b32  	%r83, %r82, %r76;
	xor.b32  	%r84, %r82, %r77;
	cvt.u64.u32 	%rd41, %r83;
	shl.b64 	%rd42, %rd41, 32;
	cvt.u64.u32 	%rd43, %r84;
	or.b64  	%rd44, %rd42, %rd43;
	cvt.rn.f64.s64 	%fd3, %rd44;
	mul.f64 	%fd4, %fd3, 0d3BF921FB54442D19;
	cvt.rn.f32.f64 	%f43, %fd4;
	neg.f32 	%f44, %f43;
	setp.lt.s32 	%p19, %r81, 0;
	selp.f32 	%f67, %f44, %f43, %p19;
$L__BB1_18:
	mul.rn.f32 	%f46, %f67, %f67;
	and.b32  	%r86, %r96, 1;
	setp.eq.b32 	%p20, %r86, 1;
	selp.f32 	%f47, 0f3F800000, %f67, %p20;
	fma.rn.f32 	%f48, %f46, %f47, 0f00000000;
	fma.rn.f32 	%f49, %f46, 0f37CBAC00, 0fBAB607ED;
	selp.f32 	%f50, %f49, 0fB94D4153, %p20;
	selp.f32 	%f51, 0f3D2AAABB, 0f3C0885E4, %p20;
	fma.rn.f32 	%f52, %f50, %f46, %f51;
	selp.f32 	%f53, 0fBEFFFFFF, 0fBE2AAAA8, %p20;
	fma.rn.f32 	%f54, %f52, %f46, %f53;
	fma.rn.f32 	%f55, %f54, %f48, %f47;
	and.b32  	%r87, %r96, 2;
	setp.eq.s32 	%p21, %r87, 0;
	mov.f32 	%f56, 0f00000000;
	sub.f32 	%f57, %f56, %f55;
	selp.f32 	%f58, %f55, %f57, %p21;
	mul.f32 	%f59, %f8, %f58;
	fma.rn.f32 	%f60, %f7, %f15, %f59;
	add.f32 	%f65, %f65, %f60;
	st.global.f32 	[%rd4], %f65;
	mul.f32 	%f61, %f8, %f15;
	mul.f32 	%f62, %f7, %f58;
	sub.f32 	%f63, %f61, %f62;
	add.f32 	%f64, %f64, %f63;
	st.global.f32 	[%rd4+4], %f64;
	add.s32 	%r88, %r88, 1;
	setp.ne.s32 	%p22, %r88, %r33;
	@%p22 bra 	$L__BB1_2;
$L__BB1_19:
	ret;

}


// ===== COMPILED SASS (sm_100) =====

	.target	sm_100

	.elftype	@"ET_EXEC"


//--------------------- .note.nv.tkinfo           --------------------------
	.section	.note.nv.tkinfo,"",@"SHT_NOTE"
	.sectionflags	@"SHF_NOTE_NV_TKINFO"
	.tkinfo
        /*0018*/ 	.word	0x00000002
        /*0030*/ 	.string	""
        /*0030*/ 	.string	"ptxas"
        /*0030*/ 	.string	"Cuda compilation tools, release 13.0, V13.0.88"
        /*0030*/ 	.string	"Build cuda_13.0.r13.0/compiler.36424714_0"
        /*0030*/ 	.string	"-arch sm_100 -m 64 "



//--------------------- .note.nv.cuinfo           --------------------------
	.section	.note.nv.cuinfo,"",@"SHT_NOTE"
	.sectionflags	@"SHF_NOTE_NV_CUINFO"
        /*0018*/ 	.short	0x0002
        /*001a*/ 	.short	0x0064
        /*001c*/ 	.short	0x0082
	.zero		2


//--------------------- .nv.info                  --------------------------
	.section	.nv.info,"",@"SHT_CUDA_INFO"
	.align	4


	//----- nvinfo : EIATTR_REGCOUNT
	.align		4
        /*0000*/ 	.byte	0x04, 0x2f
        /*0002*/ 	.short	(.L_2 - .L_1)
	.align		4
.L_1:
        /*0004*/ 	.word	index@(_Z10transByRowP7ComplexS0_ii)
        /*0008*/ 	.word	0x0000001c


	//----- nvinfo : EIATTR_FRAME_SIZE
	.align		4
.L_2:
        /*000c*/ 	.byte	0x04, 0x11
        /*000e*/ 	.short	(.L_4 - .L_3)
	.align		4
.L_3:
        /*0010*/ 	.word	index@($__internal_1_$__cuda_sm3x_div_rn_noftz_f32_slowpath)
        /*0014*/ 	.word	0x00000020


	//----- nvinfo : EIATTR_FRAME_SIZE
	.align		4
.L_4:
        /*0018*/ 	.byte	0x04, 0x11
        /*001a*/ 	.short	(.L_6 - .L_5)
	.align		4
.L_5:
        /*001c*/ 	.word	index@(_Z10transByRowP7ComplexS0_ii)
        /*0020*/ 	.word	0x00000020


	//----- nvinfo : EIATTR_REGCOUNT
	.align		4
.L_6:
        /*0024*/ 	.byte	0x04, 0x2f
        /*0026*/ 	.short	(.L_8 - .L_7)
	.align		4
.L_7:
        /*0028*/ 	.word	index@(_Z10transByColP7ComplexS0_ii)
        /*002c*/ 	.word	0x0000001c


	//----- nvinfo : EIATTR_FRAME_SIZE
	.align		4
.L_8:
        /*0030*/ 	.byte	0x04, 0x11
        /*0032*/ 	.short	(.L_10 - .L_9)
	.align		4
.L_9:
        /*0034*/ 	.word	index@($__internal_0_$__cuda_sm3x_div_rn_noftz_f32_slowpath)
        /*0038*/ 	.word	0x00000020


	//----- nvinfo : EIATTR_FRAME_SIZE
	.align		4
.L_10:
        /*003c*/ 	.byte	0x04, 0x11
        /*003e*/ 	.short	(.L_12 - .L_11)
	.align		4
.L_11:
        /*0040*/ 	.word	index@(_Z10transByColP7ComplexS0_ii)
        /*0044*/ 	.word	0x00000020


	//----- nvinfo : EIATTR_MIN_STACK_SIZE
	.align		4
.L_12:
        /*0048*/ 	.byte	0x04, 0x12
        /*004a*/ 	.short	(.L_14 - .L_13)
	.align		4
.L_13:
        /*004c*/ 	.word	index@(_Z10transByColP7ComplexS0_ii)
        /*0050*/ 	.word	0x00000020


	//----- nvinfo : EIATTR_MIN_STACK_SIZE
	.align		4
.L_14:
        /*0054*/ 	.byte	0x04, 0x12
        /*0056*/ 	.short	(.L_16 - .L_15)
	.align		4
.L_15:
        /*0058*/ 	.word	index@(_Z10transByRowP7ComplexS0_ii)
        /*005c*/ 	.word	0x00000020
.L_16:


//--------------------- .nv.compat                --------------------------
	.section	.nv.compat,"",@"SHT_CUDA_COMPAT_INFO"
	.align	4
        /*0000*/ 	.byte	0x02, 0x09, 0x00, 0x00, 0x02, 0x02, 0x01, 0x00, 0x02, 0x05, 0x05, 0x00, 0x03, 0x07, 0x01, 0x01
        /*0010*/ 	.byte	0x02, 0x03, 0x00, 0x00, 0x02, 0x06, 0x01, 0x00, 0x04, 0x0b, 0x08, 0x00, 0x01, 0x00, 0x00, 0x00
        /*0020*/ 	.byte	0x00, 0x00, 0x00, 0x00


//--------------------- .nv.info._Z10transByColP7ComplexS0_ii --------------------------
	.section	.nv.info._Z10transByColP7ComplexS0_ii,"",@"SHT_CUDA_INFO"
	.sectionflags	@""
	.align	4


	//----- nvinfo : EIATTR_CUDA_API_VERSION
	.align		4
        /*0000*/ 	.byte	0x04, 0x37
        /*0002*/ 	.short	(.L_18 - .L_17)
.L_17:
        /*0004*/ 	.word	0x00000082


	//----- nvinfo : EIATTR_KPARAM_INFO
	.align		4
.L_18:
        /*0008*/ 	.byte	0x04, 0x17
        /*000a*/ 	.short	(.L_20 - .L_19)
.L_19:
        /*000c*/ 	.word	0x00000000
        /*0010*/ 	.short	0x0003
        /*0012*/ 	.short	0x0014
        /*0014*/ 	.byte	0x00, 0xf0, 0x11, 0x00


	//----- nvinfo : EIATTR_KPARAM_INFO
	.align		4
.L_20:
        /*0018*/ 	.byte	0x04, 0x17
        /*001a*/ 	.short	(.L_22 - .L_21)
.L_21:
        /*001c*/ 	.word	0x00000000
        /*0020*/ 	.short	0x0002
        /*0022*/ 	.short	0x0010
        /*0024*/ 	.byte	0x00, 0xf0, 0x11, 0x00


	//----- nvinfo : EIATTR_KPARAM_INFO
	.align		4
.L_22:
        /*0028*/ 	.byte	0x04, 0x17
        /*002a*/ 	.short	(.L_24 - .L_23)
.L_23:
        /*002c*/ 	.word	0x00000000
        /*0030*/ 	.short	0x0001
        /*0032*/ 	.short	0x0008
        /*0034*/ 	.byte	0x00, 0xf5, 0x21, 0x00


	//----- nvinfo : EIATTR_KPARAM_INFO
	.align		4
.L_24:
        /*0038*/ 	.byte	0x04, 0x17
        /*003a*/ 	.short	(.L_26 - .L_25)
.L_25:
        /*003c*/ 	.word	0x00000000
        /*0040*/ 	.short	0x0000
        /*0042*/ 	.short	0x0000
        /*0044*/ 	.byte	0x00, 0xf5, 0x21, 0x00


	//----- nvinfo : EIATTR_SPARSE_MMA_MASK
	.align		4
.L_26:
        /*0048*/ 	.byte	0x03, 0x50
        /*004a*/ 	.short	0x0000


	//----- nvinfo : EIATTR_MAXREG_COUNT
	.align		4
        /*004c*/ 	.byte	0x03, 0x1b
        /*004e*/ 	.short	0x00ff


	//----- nvinfo : EIATTR_MERCURY_ISA_VERSION
	.align		4
        /*0050*/ 	.byte	0x03, 0x5f
        /*0052*/ 	.short	0x0101


	//----- nvinfo : EIATTR_VRC_CTA_INIT_COUNT
	.align		4
        /*0054*/ 	.byte	0x02, 0x4a
	.zero		1
	.zero		1


	//----- nvinfo : EIATTR_EXIT_INSTR_OFFSETS
	.align		4
        /*0058*/ 	.byte	0x04, 0x1c
        /*005a*/ 	.short	(.L_28 - .L_27)


	//   ....[0]....
.L_27:
        /*005c*/ 	.word	0x000000e0


	//   ....[1]....
        /*0060*/ 	.word	0x00000d80


	//----- nvinfo : EIATTR_CRS_STACK_SIZE
	.align		4
.L_28:
        /*0064*/ 	.byte	0x04, 0x1e
        /*0066*/ 	.short	(.L_30 - .L_29)
.L_29:
        /*0068*/ 	.word	0x00000000


	//----- nvinfo : EIATTR_CBANK_PARAM_SIZE
	.align		4
.L_30:
        /*006c*/ 	.byte	0x03, 0x19
        /*006e*/ 	.short	0x0018


	//----- nvinfo : EIATTR_PARAM_CBANK
	.align		4
        /*0070*/ 	.byte	0x04, 0x0a
        /*0072*/ 	.short	(.L_32 - .L_31)
	.align		4
.L_31:
        /*0074*/ 	.word	index@(.nv.constant0._Z10transByColP7ComplexS0_ii)
        /*0078*/ 	.short	0x0380
        /*007a*/ 	.short	0x0018


	//----- nvinfo : EIATTR_SW_WAR
	.align		4
.L_32:
        /*007c*/ 	.byte	0x04, 0x36
        /*007e*/ 	.short	(.L_34 - .L_33)
.L_33:
        /*0080*/ 	.word	0x00000008
.L_34:


//--------------------- .nv.info._Z10transByRowP7ComplexS0_ii --------------------------
	.section	.nv.info._Z10transByRowP7ComplexS0_ii,"",@"SHT_CUDA_INFO"
	.sectionflags	@""
	.align	4


	//----- nvinfo : EIATTR_CUDA_API_VERSION
	.align		4
        /*0000*/ 	.byte	0x04, 0x37
        /*0002*/ 	.short	(.L_36 - .L_35)
.L_35:
        /*0004*/ 	.word	0x00000082


	//----- nvinfo : EIATTR_KPARAM_INFO
	.align		4
.L_36:
        /*0008*/ 	.byte	0x04, 0x17
        /*000a*/ 	.short	(.L_38 - .L_37)
.L_37:
        /*000c*/ 	.word	0x00000000
        /*0010*/ 	.short	0x0003
        /*0012*/ 	.short	0x0014
        /*0014*/ 	.byte	0x00, 0xf0, 0x11, 0x00


	//----- nvinfo : EIATTR_KPARAM_INFO
	.align		4
.L_38:
        /*0018*/ 	.byte	0x04, 0x17
        /*001a*/ 	.short	(.L_40 - .L_39)
.L_39:
        /*001c*/ 	.word	0x00000000
        /*0020*/ 	.short	0x0002
        /*0022*/ 	.short	0x0010
        /*0024*/ 	.byte	0x00, 0xf0, 0x11, 0x00


	//----- nvinfo : EIATTR_KPARAM_INFO
	.align		4
.L_40:
        /*0028*/ 	.byte	0x04, 0x17
        /*002a*/ 	.short	(.L_42 - .L_41)
.L_41:
        /*002c*/ 	.word	0x00000000
        /*0030*/ 	.short	0x0001
        /*0032*/ 	.short	0x0008
        /*0034*/ 	.byte	0x00, 0xf5, 0x21, 0x00


	//----- nvinfo : EIATTR_KPARAM_INFO
	.align		4
.L_42:
        /*0038*/ 	.byte	0x04, 0x17
        /*003a*/ 	.short	(.L_44 - .L_43)
.L_43:
        /*003c*/ 	.word	0x00000000
        /*0040*/ 	.short	0x0000
        /*0042*/ 	.short	0x0000
        /*0044*/ 	.byte	0x00, 0xf5, 0x21, 0x00


	//----- nvinfo : EIATTR_SPARSE_MMA_MASK
	.align		4
.L_44:
        /*0048*/ 	.byte	0x03, 0x50
        /*004a*/ 	.short	0x0000


	//----- nvinfo : EIATTR_MAXREG_COUNT
	.align		4
        /*004c*/ 	.byte	0x03, 0x1b
        /*004e*/ 	.short	0x00ff


	//----- nvinfo : EIATTR_MERCURY_ISA_VERSION
	.align		4
        /*0050*/ 	.byte	0x03, 0x5f
        /*0052*/ 	.short	0x0101


	//----- nvinfo : EIATTR_VRC_CTA_INIT_COUNT
	.align		4
        /*0054*/ 	.byte	0x02, 0x4a
	.zero		1
	.zero		1


	//----- nvinfo : EIATTR_EXIT_INSTR_OFFSETS
	.align		4
        /*0058*/ 	.byte	0x04, 0x1c
        /*005a*/ 	.short	(.L_46 - .L_45)


	//   ....[0]....
.L_45:
        /*005c*/ 	.word	0x000000e0


	//   ....[1]....
        /*0060*/ 	.word	0x00000d40


	//----- nvinfo : EIATTR_CRS_STACK_SIZE
	.align		4
.L_46:
        /*0064*/ 	.byte	0x04, 0x1e
        /*0066*/ 	.short	(.L_48 - .L_47)
.L_47:
        /*0068*/ 	.word	0x00000000


	//----- nvinfo : EIATTR_CBANK_PARAM_SIZE
	.align		4
.L_48:
        /*006c*/ 	.byte	0x03, 0x19
        /*006e*/ 	.short	0x0018


	//----- nvinfo : EIATTR_PARAM_CBANK
	.align		4
        /*0070*/ 	.byte	0x04, 0x0a
        /*0072*/ 	.short	(.L_50 - .L_49)
	.align		4
.L_49:
        /*0074*/ 	.word	index@(.nv.constant0._Z10transByRowP7ComplexS0_ii)
        /*0078*/ 	.short	0x0380
        /*007a*/ 	.short	0x0018


	//----- nvinfo : EIATTR_SW_WAR
	.align		4
.L_50:
        /*007c*/ 	.byte	0x04, 0x36
        /*007e*/ 	.short	(.L_52 - .L_51)
.L_51:
        /*0080*/ 	.word	0x00000008
.L_52:


//--------------------- .nv.callgraph             --------------------------
	.section	.nv.callgraph,"",@"SHT_CUDA_CALLGRAPH"
	.align	4
	.sectionentsize	8
	.align		4
        /*0000*/ 	.word	0x00000000
	.align		4
        /*0004*/ 	.word	0xffffffff
	.align		4
        /*0008*/ 	.word	0x00000000
	.align		4
        /*000c*/ 	.word	0xfffffffe
	.align		4
        /*0010*/ 	.word	0x00000000
	.align		4
        /*0014*/ 	.word	0xfffffffd
	.align		4
        /*0018*/ 	.word	0x00000000
	.align		4
        /*001c*/ 	.word	0xfffffffc


//--------------------- .nv.constant4             --------------------------
	.section	.nv.constant4,"a",@progbits
	.align	8
	.align		8
.nv.constant4:
        /*0000*/ 	.dword	__cudart_i2opi_f


//--------------------- .text._Z10transByColP7ComplexS0_ii --------------------------
	.section	.text._Z10transByColP7ComplexS0_ii,"ax",@progbits
	.align	128
        .global         _Z10transByColP7ComplexS0_ii
        .type           _Z10transByColP7ComplexS0_ii,@function
        .size           _Z10transByColP7ComplexS0_ii,(.L_x_42 - _Z10transByColP7ComplexS0_ii)
        .other          _Z10transByColP7ComplexS0_ii,@"STO_CUDA_ENTRY STV_DEFAULT"
_Z10transByColP7ComplexS0_ii:
.text._Z10transByColP7ComplexS0_ii:
[----:B------:R-:W0:Y:S01]  /*0000*/  LDC R1, c[0x0][0x37c] ;  /* 0x0000df00ff017b82 */ /* 0x000e220000000800 */
[----:B------:R-:W1:Y:S07]  /*0010*/  S2R R10, SR_TID.Y ;  /* 0x00000000000a7919 */ /* 0x000e6e0000002200 */
[----:B------:R-:W2:Y:S01]  /*0020*/  LDC R0, c[0x0][0x360] ;  /* 0x0000d800ff007b82 */ /* 0x000ea20000000800 */
[----:B0-----:R-:W-:Y:S01]  /*0030*/  VIADD R1, R1, 0xffffffe0 ;  /* 0xffffffe001017836 */ /* 0x001fe20000000000 */
[----:B------:R-:W2:Y:S06]  /*0040*/  S2R R9, SR_TID.X ;  /* 0x0000000000097919 */ /* 0x000eac0000002100 */
[----:B------:R-:W1:Y:S08]  /*0050*/  S2UR UR5, SR_CTAID.Y ;  /* 0x00000000000579c3 */ /* 0x000e700000002600 */
[----:B------:R-:W1:Y:S08]  /*0060*/  LDC R3, c[0x0][0x364] ;  /* 0x0000d900ff037b82 */ /* 0x000e700000000800 */
[----:B------:R-:W2:Y:S08]  /*0070*/  S2UR UR4, SR_CTAID.X ;  /* 0x00000000000479c3 */ /* 0x000eb00000002500 */
[----:B------:R-:W0:Y:S01]  /*0080*/  LDC.64 R4, c[0x0][0x390] ;  /* 0x0000e400ff047b82 */ /* 0x000e220000000a00 */
[----:B-1----:R-:W-:-:S02]  /*0090*/  IMAD R10, R3, UR5, R10 ;  /* 0x00000005030a7c24 */ /* 0x002fc4000f8e020a */
[----:B--2---:R-:W-:-:S03]  /*00a0*/  IMAD R9, R0, UR4, R9 ;  /* 0x0000000400097c24 */ /* 0x004fc6000f8e0209 */
[----:B0-----:R-:W-:-:S04]  /*00b0*/  ISETP.GE.AND P0, PT, R10, R5, PT ;  /* 0x000000050a00720c */ /* 0x001fc80003f06270 */
[----:B------:R-:W-:-:S04]  /*00c0*/  ISETP.GE.OR P0, PT, R9, R4, P0 ;  /* 0x000000040900720c */ /* 0x000fc80000706670 */
[----:B------:R-:W-:-:S13]  /*00d0*/  ISETP.LT.OR P0, PT, R5, 0x1, P0 ;  /* 0x000000010500780c */ /* 0x000fda0000701670 */
[----:B------:R-:W-:Y:S05]  /*00e0*/  @P0 EXIT ;  /* 0x000000000000094d */ /* 0x000fea0003800000 */
[----:B------:R-:W0:Y:S01]  /*00f0*/  LDC.64 R6, c[0x0][0x380] ;  /* 0x0000e000ff067b82 */ /* 0x000e220000000a00 */
[----:B------:R-:W1:Y:S01]  /*0100*/  LDCU.64 UR8, c[0x0][0x358] ;  /* 0x00006b00ff0877ac */ /* 0x000e620008000a00 */
[----:B------:R-:W-:-:S04]  /*0110*/  IMAD R3, R10, R4, R9 ;  /* 0x000000040a037224 */ /* 0x000fc800078e0209 */
[----:B0-----:R-:W-:-:S05]  /*0120*/  IMAD.WIDE R6, R3, 0x8, R6 ;  /* 0x0000000803067825 */ /* 0x001fca00078e0206 */
[----:B-1----:R0:W5:Y:S04]  /*0130*/  LDG.E R11, desc[UR8][R6.64] ;  /* 0x00000008060b7981 */ /* 0x002168000c1e1900 */
[----:B------:R0:W5:Y:S01]  /*0140*/  LDG.E R13, desc[UR8][R6.64+0x4] ;  /* 0x00000408060d7981 */ /* 0x000162000c1e1900 */
[----:B------:R-:W-:Y:S01]  /*0150*/  I2FP.F32.U32 R8, R5 ;  /* 0x0000000500087245 */ /* 0x000fe20000201000 */
[----:B------:R-:W-:Y:S01]  /*0160*/  UMOV UR4, URZ ;  /* 0x000000ff00047c82 */ /* 0x000fe20008000000 */
[----:B------:R-:W-:-:S07]  /*0170*/  I2FP.F32.U32 R10, R10 ;  /* 0x0000000a000a7245 */ /* 0x000fce0000201000 */
.L_x_8:
[----:B-1----:R-:W1:Y:S01]  /*0180*/  LDCU UR5, c[0x0][0x390] ;  /* 0x00007200ff0577ac */ /* 0x002e620008000800 */
[----:B------:R-:W2:Y:S01]  /*0190*/  LDCU.64 UR10, c[0x0][0x388] ;  /* 0x00007100ff0a77ac */ /* 0x000ea20008000a00 */
[----:B-1----:R-:W-:-:S04]  /*01a0*/  UIMAD UR5, UR4, UR5, URZ ;  /* 0x00000005040572a4 */ /* 0x002fc8000f8e02ff */
[----:B------:R-:W-:Y:S02]  /*01b0*/  USHF.R.S32.HI UR6, URZ, 0x1f, UR5 ;  /* 0x0000001fff067899 */ /* 0x000fe40008011405 */
[----:B------:R-:W-:-:S04]  /*01c0*/  IADD3 R0, P0, PT, R9, UR5, RZ ;  /* 0x0000000509007c10 */ /* 0x000fc8000ff1e0ff */
[----:B------:R-:W-:Y:S02]  /*01d0*/  LEA.HI.X.SX32 R3, R9, UR6, 0x1, P0 ;  /* 0x0000000609037c11 */ /* 0x000fe400080f0eff */
[----:B--2---:R-:W-:-:S04]  /*01e0*/  LEA R2, P0, R0, UR10, 0x3 ;  /* 0x0000000a00027c11 */ /* 0x004fc8000f8018ff */
[----:B------:R-:W-:-:S05]  /*01f0*/  LEA.HI.X R3, R0, UR11, R3, 0x3, P0 ;  /* 0x0000000b00037c11 */ /* 0x000fca00080f1c03 */
[----:B-----5:R1:W5:Y:S04]  /*0200*/  LDG.E R12, desc[UR8][R2.64] ;  /* 0x00000008020c7981 */ /* 0x020368000c1e1900 */
[----:B------:R1:W5:Y:S01]  /*0210*/  LDG.E R14, desc[UR8][R2.64+0x4] ;  /* 0x00000408020e7981 */ /* 0x000362000c1e1900 */
[----:B------:R-:W2:Y:S01]  /*0220*/  MUFU.RCP R15, R8 ;  /* 0x00000008000f7308 */ /* 0x000ea20000001000 */
[----:B------:R-:W-:Y:S01]  /*0230*/  I2FP.F32.U32 R0, UR4 ;  /* 0x0000000400007c45 */ /* 0x000fe20008201000 */
[----:B------:R-:W-:Y:S04]  /*0240*/  BSSY.RECONVERGENT B0, `(.L_x_0) ;  /* 0x000000d000007945 */ /* 0x000fe80003800200 */
[----:B------:R-:W-:-:S04]  /*0250*/  FMUL R5, R0, 6.2831854820251464844 ;  /* 0x40c90fdb00057820 */ /* 0x000fc80000400000 */
[----:B------:R-:W-:-:S04]  /*0260*/  FMUL R0, R10, R5 ;  /* 0x000000050a007220 */ /* 0x000fc80000400000 */
[----:B------:R-:W3:Y:S01]  /*0270*/  FCHK P0, R0, R8 ;  /* 0x0000000800007302 */ /* 0x000ee20000000000 */
[----:B--2---:R-:W-:-:S04]  /*0280*/  FFMA R4, -R8, R15, 1 ;  /* 0x3f80000008047423 */ /* 0x004fc8000000010f */
[----:B------:R-:W-:-:S04]  /*0290*/  FFMA R15, R15, R4, R15 ;  /* 0x000000040f0f7223 */ /* 0x000fc8000000000f */
[----:B------:R-:W-:-:S04]  /*02a0*/  FFMA R4, R0, R15, RZ ;  /* 0x0000000f00047223 */ /* 0x000fc800000000ff */
[----:B------:R-:W-:-:S04]  /*02b0*/  FFMA R5, -R8, R4, R0 ;  /* 0x0000000408057223 */ /* 0x000fc80000000100 */
[----:B------:R-:W-:Y:S01]  /*02c0*/  FFMA R15, R15, R5, R4 ;  /* 0x000000050f0f7223 */ /* 0x000fe20000000004 */
[----:B-1-3--:R-:W-:Y:S06]  /*02d0*/  @!P0 BRA `(.L_x_1) ;  /* 0x00000000000c8947 */ /* 0x00afec0003800000 */
[----:B------:R-:W-:-:S07]  /*02e0*/  MOV R2, 0x300 ;  /* 0x0000030000027802 */ /* 0x000fce0000000f00 */
[----:B0----5:R-:W-:Y:S05]  /*02f0*/  CALL.REL.NOINC `($__internal_0_$__cuda_sm3x_div_rn_noftz_f32_slowpath) ;  /* 0x0000000800a47944 */ /* 0x021fea0003c00000 */
[----:B------:R-:W-:-:S07]  /*0300*/  IMAD.MOV.U32 R15, RZ, RZ, R0 ;  /* 0x000000ffff0f7224 */ /* 0x000fce00078e0000 */
.L_x_1:
[----:B------:R-:W-:Y:S05]  /*0310*/  BSYNC.RECONVERGENT B0 ;  /* 0x0000000000007941 */ /* 0x000fea0003800200 */
.L_x_0:
[C---:B------:R-:W-:Y:S01]  /*0320*/  FMUL R0, R15.reuse, 0.63661974668502807617 ;  /* 0x3f22f9830f007820 */ /* 0x040fe20000400000 */
[----:B------:R-:W-:Y:S01]  /*0330*/  FSETP.GE.AND P0, PT, |R15|, 105615, PT ;  /* 0x47ce47800f00780b */ /* 0x000fe20003f06200 */
[----:B------:R-:W-:Y:S04]  /*0340*/  BSSY.RECONVERGENT B0, `(.L_x_2) ;  /* 0x0000040000007945 */ /* 0x000fe80003800200 */
[----:B------:R-:W1:Y:S02]  /*0350*/  F2I.NTZ R0, R0 ;  /* 0x0000000000007305 */ /* 0x000e640000203100 */
[----:B-1----:R-:W-:Y:S01]  /*0360*/  I2FP.F32.S32 R22, R0 ;  /* 0x0000000000167245 */ /* 0x002fe20000201400 */
[----:B------:R-:W-:-:S04]  /*0370*/  IMAD.MOV.U32 R23, RZ, RZ, R0 ;  /* 0x000000ffff177224 */ /* 0x000fc800078e0000 */
[----:B------:R-:W-:-:S04]  /*0380*/  FFMA R3, R22, -1.5707962512969970703, R15 ;  /* 0xbfc90fda16037823 */ /* 0x000fc8000000000f */
[----:B------:R-:W-:-:S04]  /*0390*/  FFMA R3, R22, -7.5497894158615963534e-08, R3 ;  /* 0xb3a2216816037823 */ /* 0x000fc80000000003 */
[----:B------:R-:W-:-:S04]  /*03a0*/  FFMA R22, R22, -5.3903029534742383927e-15, R3 ;  /* 0xa7c234c516167823 */ /* 0x000fc80000000003 */
[----:B------:R-:W-:Y:S01]  /*03b0*/  IMAD.MOV.U32 R2, RZ, RZ, R22 ;  /* 0x000000ffff027224 */ /* 0x000fe200078e0016 */
[----:B------:R-:W-:Y:S06]  /*03c0*/  @!P0 BRA `(.L_x_3) ;  /* 0x0000000000dc8947 */ /* 0x000fec0003800000 */
[----:B------:R-:W-:-:S13]  /*03d0*/  FSETP.NEU.AND P0, PT, |R15|, +INF , PT ;  /* 0x7f8000000f00780b */ /* 0x000fda0003f0d200 */
[----:B------:R-:W-:Y:S01]  /*03e0*/  @!P0 FMUL R2, RZ, R15 ;  /* 0x0000000fff028220 */ /* 0x000fe20000400000 */
[----:B------:R-:W-:Y:S01]  /*03f0*/  @!P0 IMAD.MOV.U32 R0, RZ, RZ, RZ ;  /* 0x000000ffff008224 */ /* 0x000fe200078e00ff */
[----:B------:R-:W-:Y:S06]  /*0400*/  @!P0 BRA `(.L_x_3) ;  /* 0x0000000000cc8947 */ /* 0x000fec0003800000 */
[----:B------:R-:W-:Y:S01]  /*0410*/  IMAD.SHL.U32 R2, R15, 0x100, RZ ;  /* 0x000001000f027824 */ /* 0x000fe200078e00ff */
[----:B------:R-:W1:Y:S01]  /*0420*/  LDCU.64 UR10, c[0x4][URZ] ;  /* 0x01000000ff0a77ac */ /* 0x000e620008000a00 */
[----:B------:R-:W-:Y:S02]  /*0430*/  IMAD.MOV.U32 R16, RZ, RZ, RZ ;  /* 0x000000ffff107224 */ /* 0x000fe400078e00ff */
[----:B------:R-:W-:Y:S01]  /*0440*/  IMAD.MOV.U32 R0, RZ, RZ, R1 ;  /* 0x000000ffff007224 */ /* 0x000fe200078e0001 */
[----:B------:R-:W-:Y:S01]  /*0450*/  LOP3.LUT R19, R2, 0x80000000, RZ, 0xfc, !PT ;  /* 0x8000000002137812 */ /* 0x000fe200078efcff */
[----:B------:R-:W-:Y:S01]  /*0460*/  UMOV UR6, URZ ;  /* 0x000000ff00067c82 */ /* 0x000fe20008000000 */
[----:B------:R-:W-:-:S05]  /*0470*/  UMOV UR5, URZ ;  /* 0x000000ff00057c82 */ /* 0x000fca0008000000 */
.L_x_4:
[----:B-1----:R-:W-:Y:S02]  /*0480*/  IMAD.U32 R4, RZ, RZ, UR10 ;  /* 0x0000000aff047e24 */ /* 0x002fe4000f8e00ff */
[----:B------:R-:W-:-:S05]  /*0490*/  IMAD.U32 R5, RZ, RZ, UR11 ;  /* 0x0000000bff057e24 */ /* 0x000fca000f8e00ff */
[----:B------:R-:W2:Y:S01]  /*04a0*/  LDG.E.CONSTANT R2, desc[UR8][R4.64] ;  /* 0x0000000804027981 */ /* 0x000ea2000c1e9900 */
[----:B------:R-:W-:Y:S02]  /*04b0*/  UIADD3 UR10, UP0, UPT, UR10, 0x4, URZ ;  /* 0x000000040a0a7890 */ /* 0x000fe4000ff1e0ff */
[----:B------:R-:W-:Y:S02]  /*04c0*/  UIADD3 UR5, UPT, UPT, UR5, 0x1, URZ ;  /* 0x0000000105057890 */ /* 0x000fe4000fffe0ff */
[----:B------:R-:W-:Y:S02]  /*04d0*/  UIADD3.X UR11, UPT, UPT, URZ, UR11, URZ, UP0, !UPT ;  /* 0x0000000bff0b7290 */ /* 0x000fe400087fe4ff */
[----:B------:R-:W-:Y:S01]  /*04e0*/  UISETP.NE.AND UP0, UPT, UR5, 0x6, UPT ;  /* 0x000000060500788c */ /* 0x000fe2000bf05270 */
[----:B--2---:R-:W-:-:S03]  /*04f0*/  IMAD.WIDE.U32 R2, R2, R19, RZ ;  /* 0x0000001302027225 */ /* 0x004fc600078e00ff */
[----:B------:R-:W-:-:S04]  /*0500*/  IADD3 R17, P0, PT, R2, R16, RZ ;  /* 0x0000001002117210 */ /* 0x000fc80007f1e0ff */
[----:B------:R-:W-:Y:S01]  /*0510*/  IADD3.X R16, PT, PT, R3, UR6, RZ, P0, !PT ;  /* 0x0000000603107c10 */ /* 0x000fe200087fe4ff */
[----:B------:R1:W-:Y:S02]  /*0520*/  STL [R0], R17 ;  /* 0x0000001100007387 */ /* 0x0003e40000100800 */
[----:B-1----:R-:W-:Y:S01]  /*0530*/  VIADD R0, R0, 0x4 ;  /* 0x0000000400007836 */ /* 0x002fe20000000000 */
[----:B------:R-:W-:Y:S06]  /*0540*/  BRA.U UP0, `(.L_x_4) ;  /* 0xfffffffd00cc7547 */ /* 0x000fec000b83ffff */
[----:B------:R-:W-:Y:S01]  /*0550*/  SHF.R.U32.HI R4, RZ, 0x17, R15 ;  /* 0x00000017ff047819 */ /* 0x000fe2000001160f */
[----:B------:R1:W-:Y:S03]  /*0560*/  STL [R1+0x18], R16 ;  /* 0x0000181001007387 */ /* 0x0003e60000100800 */
[C---:B------:R-:W-:Y:S02]  /*0570*/  LOP3.LUT R0, R4.reuse, 0xe0, RZ, 0xc0, !PT ;  /* 0x000000e004007812 */ /* 0x040fe400078ec0ff */
[----:B------:R-:W-:-:S03]  /*0580*/  LOP3.LUT P0, RZ, R4, 0x1f, RZ, 0xc0, !PT ;  /* 0x0000001f04ff7812 */ /* 0x000fc6000780c0ff */
[----:B------:R-:W-:-:S05]  /*0590*/  VIADD R0, R0, 0xffffff80 ;  /* 0xffffff8000007836 */ /* 0x000fca0000000000 */
[----:B------:R-:W-:-:S05]  /*05a0*/  SHF.R.U32.HI R0, RZ, 0x5, R0 ;  /* 0x00000005ff007819 */ /* 0x000fca0000011600 */
[----:B------:R-:W-:-:S05]  /*05b0*/  IMAD R17, R0, -0x4, R1 ;  /* 0xfffffffc00117824 */ /* 0x000fca00078e0201 */
[----:B------:R-:W2:Y:S04]  /*05c0*/  LDL R0, [R17+0x18] ;  /* 0x0000180011007983 */ /* 0x000ea80000100800 */
[----:B------:R-:W2:Y:S04]  /*05d0*/  LDL R3, [R17+0x14] ;  /* 0x0000140011037983 */ /* 0x000ea80000100800 */
[----:B------:R-:W3:Y:S01]  /*05e0*/  @P0 LDL R2, [R17+0x10] ;  /* 0x0000100011020983 */ /* 0x000ee20000100800 */
[----:B------:R-:W-:Y:S01]  /*05f0*/  LOP3.LUT R4, R4, 0x1f, RZ, 0xc0, !PT ;  /* 0x0000001f04047812 */ /* 0x000fe200078ec0ff */
[----:B------:R-:W-:Y:S01]  /*0600*/  UMOV UR6, 0x54442d19 ;  /* 0x54442d1900067882 */ /* 0x000fe20000000000 */
[----:B------:R-:W-:-:S02]  /*0610*/  UMOV UR7, 0x3bf921fb ;  /* 0x3bf921fb00077882 */ /* 0x000fc40000000000 */
[-C--:B--2---:R-:W-:Y:S02]  /*0620*/  @P0 SHF.L.W.U32.HI R0, R3, R4.reuse, R0 ;  /* 0x0000000403000219 */ /* 0x084fe40000010e00 */
[----:B---3--:R-:W-:Y:S02]  /*0630*/  @P0 SHF.L.W.U32.HI R3, R2, R4, R3 ;  /* 0x0000000402030219 */ /* 0x008fe40000010e03 */
[----:B------:R-:W-:Y:S02]  /*0640*/  ISETP.GE.AND P0, PT, R15, RZ, PT ;  /* 0x000000ff0f00720c */ /* 0x000fe40003f06270 */
[C---:B------:R-:W-:Y:S01]  /*0650*/  SHF.L.W.U32.HI R4, R3.reuse, 0x2, R0 ;  /* 0x0000000203047819 */ /* 0x040fe20000010e00 */
[----:B------:R-:W-:-:S03]  /*0660*/  IMAD.SHL.U32 R3, R3, 0x4, RZ ;  /* 0x0000000403037824 */ /* 0x000fc600078e00ff */
[----:B------:R-:W-:Y:S02]  /*0670*/  SHF.R.S32.HI R5, RZ, 0x1f, R4 ;  /* 0x0000001fff057819 */ /* 0x000fe40000011404 */
[----:B------:R-:W-:Y:S02]  /*0680*/  LOP3.LUT R18, R4, R15, RZ, 0x3c, !PT ;  /* 0x0000000f04127212 */ /* 0x000fe400078e3cff */
[C---:B------:R-:W-:Y:S02]  /*0690*/  LOP3.LUT R2, R5.reuse, R3, RZ, 0x3c, !PT ;  /* 0x0000000305027212 */ /* 0x040fe400078e3cff */
[----:B------:R-:W-:Y:S02]  /*06a0*/  LOP3.LUT R3, R5, R4, RZ, 0x3c, !PT ;  /* 0x0000000405037212 */ /* 0x000fe400078e3cff */
[----:B------:R-:W-:Y:S02]  /*06b0*/  SHF.R.U32.HI R5, RZ, 0x1e, R0 ;  /* 0x0000001eff057819 */ /* 0x000fe40000011600 */
[----:B------:R-:W-:-:S02]  /*06c0*/  ISETP.GE.AND P1, PT, R18, RZ, PT ;  /* 0x000000ff1200720c */ /* 0x000fc40003f26270 */
[----:B------:R-:W1:Y:S01]  /*06d0*/  I2F.F64.S64 R2, R2 ;  /* 0x0000000200027312 */ /* 0x000e620000301c00 */
[----:B------:R-:W-:-:S05]  /*06e0*/  LEA.HI R0, R4, R5, RZ, 0x1 ;  /* 0x0000000504007211 */ /* 0x000fca00078f08ff */
[----:B------:R-:W-:-:S04]  /*06f0*/  IMAD.MOV R4, RZ, RZ, -R0 ;  /* 0x000000ffff047224 */ /* 0x000fc800078e0a00 */
[----:B------:R-:W-:Y:S01]  /*0700*/  @!P0 IMAD.MOV.U32 R0, RZ, RZ, R4 ;  /* 0x000000ffff008224 */ /* 0x000fe200078e0004 */
[----:B-1----:R-:W-:-:S10]  /*0710*/  DMUL R16, R2, UR6 ;  /* 0x0000000602107c28 */ /* 0x002fd40008000000 */
[----:B------:R-:W1:Y:S02]  /*0720*/  F2F.F32.F64 R16, R16 ;  /* 0x0000001000107310 */ /* 0x000e640000301000 */
[----:B-1----:R-:W-:-:S07]  /*0730*/  FSEL R2, -R16, R16, !P1 ;  /* 0x0000001010027208 */ /* 0x002fce0004800100 */
.L_x_3:
[----:B------:R-:W-:Y:S05]  /*0740*/  BSYNC.RECONVERGENT B0 ;  /* 0x0000000000007941 */ /* 0x000fea0003800200 */
.L_x_2:
[----:B------:R-:W-:Y:S02]  /*0750*/  IMAD.MOV.U32 R20, RZ, RZ, 0x37cbac00 ;  /* 0x37cbac00ff147424 */ /* 0x000fe400078e00ff */
[----:B------:R-:W-:Y:S01]  /*0760*/  FMUL R3, R2, R2 ;  /* 0x0000000202037220 */ /* 0x000fe20000400000 */
[C---:B------:R-:W-:Y:S01]  /*0770*/  LOP3.LUT R5, R0.reuse, 0x1, RZ, 0xc0, !PT ;  /* 0x0000000100057812 */ /* 0x040fe200078ec0ff */
[----:B------:R-:W-:Y:S01]  /*0780*/  IMAD.MOV.U32 R19, RZ, RZ, 0x3c0885e4 ;  /* 0x3c0885e4ff137424 */ /* 0x000fe200078e00ff */
[----:B------:R-:W-:Y:S01]  /*0790*/  BSSY.RECONVERGENT B0, `(.L_x_5) ;  /* 0x0000044000007945 */ /* 0x000fe20003800200 */
[----:B------:R-:W-:Y:S01]  /*07a0*/  FFMA R4, R3, R20, -0.0013887860113754868507 ;  /* 0xbab607ed03047423 */ /* 0x000fe20000000014 */
[----:B------:R-:W-:Y:S01]  /*07b0*/  VIADD R0, R0, 0x1 ;  /* 0x0000000100007836 */ /* 0x000fe20000000000 */
[----:B------:R-:W-:Y:S01]  /*07c0*/  ISETP.NE.U32.AND P0, PT, R5, 0x1, PT ;  /* 0x000000010500780c */ /* 0x000fe20003f05070 */
[----:B------:R-:W-:-:S03]  /*07d0*/  IMAD.MOV.U32 R18, RZ, RZ, 0x3e2aaaa8 ;  /* 0x3e2aaaa8ff127424 */ /* 0x000fc600078e00ff */
[----:B------:R-:W-:Y:S02]  /*07e0*/  FSEL R4, R4, -0.00019574658654164522886, P0 ;  /* 0xb94d415304047808 */ /* 0x000fe40000000000 */
[----:B------:R-:W-:Y:S02]  /*07f0*/  FSEL R16, R19, 0.041666727513074874878, !P0 ;  /* 0x3d2aaabb13107808 */ /* 0x000fe40004000000 */
[----:B------:R-:W-:Y:S02]  /*0800*/  LOP3.LUT P1, RZ, R0, 0x2, RZ, 0xc0, !PT ;  /* 0x0000000200ff7812 */ /* 0x000fe4000782c0ff */
[----:B------:R-:W-:Y:S01]  /*0810*/  FSEL R0, R2, 1, !P0 ;  /* 0x3f80000002007808 */ /* 0x000fe20004000000 */
[----:B------:R-:W-:Y:S01]  /*0820*/  FFMA R4, R3, R4, R16 ;  /* 0x0000000403047223 */ /* 0x000fe20000000010 */
[----:B------:R-:W-:Y:S02]  /*0830*/  FSEL R5, -R18, -0.4999999701976776123, !P0 ;  /* 0xbeffffff12057808 */ /* 0x000fe40004000100 */
[----:B------:R-:W-:Y:S01]  /*0840*/  FSETP.GE.AND P0, PT, |R15|, 105615, PT ;  /* 0x47ce47800f00780b */ /* 0x000fe20003f06200 */
[----:B------:R-:W-:-:S02]  /*0850*/  FFMA R21, R3, R0, RZ ;  /* 0x0000000003157223 */ /* 0x000fc400000000ff */
[----:B------:R-:W-:-:S04]  /*0860*/  FFMA R4, R3, R4, R5 ;  /* 0x0000000403047223 */ /* 0x000fc80000000005 */
[----:B------:R-:W-:-:S04]  /*0870*/  FFMA R21, R21, R4, R0 ;  /* 0x0000000415157223 */ /* 0x000fc80000000000 */
[----:B------:R-:W-:Y:S02]  /*0880*/  @P1 FADD R21, RZ, -R21 ;  /* 0x80000015ff151221 */ /* 0x000fe40000000000 */
[----:B------:R-:W-:Y:S05]  /*0890*/  @!P0 BRA `(.L_x_6) ;  /* 0x0000000000cc8947 */ /* 0x000fea0003800000 */
[----:B------:R-:W-:-:S13]  /*08a0*/  FSETP.NEU.AND P0, PT, |R15|, +INF , PT ;  /* 0x7f8000000f00780b */ /* 0x000fda0003f0d200 */
[----:B------:R-:W-:Y:S01]  /*08b0*/  @!P0 FMUL R22, RZ, R15 ;  /* 0x0000000fff168220 */ /* 0x000fe20000400000 */
[----:B------:R-:W-:Y:S01]  /*08c0*/  @!P0 IMAD.MOV.U32 R23, RZ, RZ, RZ ;  /* 0x000000ffff178224 */ /* 0x000fe200078e00ff */
[----:B------:R-:W-:Y:S06]  /*08d0*/  @!P0 BRA `(.L_x_6) ;  /* 0x0000000000bc8947 */ /* 0x000fec0003800000 */
[----:B------:R-:W1:Y:S01]  /*08e0*/  LDC.64 R2, c[0x4][RZ] ;  /* 0x01000000ff027b82 */ /* 0x000e620000000a00 */
[----:B------:R-:W-:Y:S01]  /*08f0*/  IMAD.SHL.U32 R4, R15, 0x100, RZ ;  /* 0x000001000f047824 */ /* 0x000fe200078e00ff */
[----:B------:R-:W-:Y:S01]  /*0900*/  UMOV UR5, URZ ;  /* 0x000000ff00057c82 */ /* 0x000fe20008000000 */
[----:B------:R-:W-:Y:S02]  /*0910*/  IMAD.MOV.U32 R0, RZ, RZ, RZ ;  /* 0x000000ffff007224 */ /* 0x000fe400078e00ff */
[----:B------:R-:W-:Y:S01]  /*0920*/  IMAD.MOV.U32 R22, RZ, RZ, RZ ;  /* 0x000000ffff167224 */ /* 0x000fe200078e00ff */
[----:B------:R-:W-:-:S07]  /*0930*/  LOP3.LUT R25, R4, 0x80000000, RZ, 0xfc, !PT ;  /* 0x8000000004197812 */ /* 0x000fce00078efcff */
.L_x_7:
[----:B-1----:R-:W-:-:S06]  /*0940*/  IMAD.WIDE.U32 R4, R22, 0x4, R2 ;  /* 0x0000000416047825 */ /* 0x002fcc00078e0002 */
[----:B--2---:R-:W2:Y:S01]  /*0950*/  LDG.E.CONSTANT R4, desc[UR8][R4.64] ;  /* 0x0000000804047981 */ /* 0x004ea2000c1e9900 */
[C---:B------:R-:W-:Y:S02]  /*0960*/  IMAD R23, R22.reuse, 0x4, R1 ;  /* 0x0000000416177824 */ /* 0x040fe400078e0201 */
[----:B------:R-:W-:-:S05]  /*0970*/  VIADD R22, R22, 0x1 ;  /* 0x0000000116167836 */ /* 0x000fca0000000000 */
[----:B------:R-:W-:Y:S01]  /*0980*/  ISETP.NE.AND P0, PT, R22, 0x6, PT ;  /* 0x000000061600780c */ /* 0x000fe20003f05270 */
[----:B--2---:R-:W-:-:S03]  /*0990*/  IMAD.WIDE.U32 R16, R4, R25, RZ ;  /* 0x0000001904107225 */ /* 0x004fc600078e00ff */
[----:B------:R-:W-:-:S04]  /*09a0*/  IADD3 R16, P1, PT, R16, R0, RZ ;  /* 0x0000000010107210 */ /* 0x000fc80007f3e0ff */
[----:B------:R-:W-:Y:S01]  /*09b0*/  IADD3.X R0, PT, PT, R17, UR5, RZ, P1, !PT ;  /* 0x0000000511007c10 */ /* 0x000fe20008ffe4ff */
[----:B------:R2:W-:Y:S04]  /*09c0*/  STL [R23], R16 ;  /* 0x0000001017007387 */ /* 0x0005e80000100800 */
[----:B------:R-:W-:Y:S05]  /*09d0*/  @P0 BRA `(.L_x_7) ;  /* 0xfffffffc00d80947 */ /* 0x000fea000383ffff */
[----:B------:R-:W-:Y:S01]  /*09e0*/  SHF.R.U32.HI R5, RZ, 0x17, R15 ;  /* 0x00000017ff057819 */ /* 0x000fe2000001160f */
[----:B------:R1:W-:Y:S03]  /*09f0*/  STL [R1+0x18], R0 ;  /* 0x0000180001007387 */ /* 0x0003e60000100800 */
[C---:B------:R-:W-:Y:S02]  /*0a00*/  LOP3.LUT R2, R5.reuse, 0xe0, RZ, 0xc0, !PT ;  /* 0x000000e005027812 */ /* 0x040fe400078ec0ff */
[----:B------:R-:W-:-:S03]  /*0a10*/  LOP3.LUT P0, RZ, R5, 0x1f, RZ, 0xc0, !PT ;  /* 0x0000001f05ff7812 */ /* 0x000fc6000780c0ff */
[----:B------:R-:W-:-:S05]  /*0a20*/  VIADD R2, R2, 0xffffff80 ;  /* 0xffffff8002027836 */ /* 0x000fca0000000000 */
[----:B------:R-:W-:-:S05]  /*0a30*/  SHF.R.U32.HI R2, RZ, 0x5, R2 ;  /* 0x00000005ff027819 */ /* 0x000fca0000011602 */
[----:B--2---:R-:W-:-:S05]  /*0a40*/  IMAD R16, R2, -0x4, R1 ;  /* 0xfffffffc02107824 */ /* 0x004fca00078e0201 */
[----:B------:R-:W2:Y:S04]  /*0a50*/  LDL R4, [R16+0x18] ;  /* 0x0000180010047983 */ /* 0x000ea80000100800 */
[----:B------:R-:W2:Y:S04]  /*0a60*/  LDL R3, [R16+0x14] ;  /* 0x0000140010037983 */ /* 0x000ea80000100800 */
[----:B------:R-:W3:Y:S01]  /*0a70*/  @P0 LDL R2, [R16+0x10] ;  /* 0x0000100010020983 */ /* 0x000ee20000100800 */
[----:B------:R-:W-:Y:S01]  /*0a80*/  LOP3.LUT R5, R5, 0x1f, RZ, 0xc0, !PT ;  /* 0x0000001f05057812 */ /* 0x000fe200078ec0ff */
[----:B------:R-:W-:Y:S01]  /*0a90*/  UMOV UR6, 0x54442d19 ;  /* 0x54442d1900067882 */ /* 0x000fe20000000000 */
[----:B------:R-:W-:Y:S01]  /*0aa0*/  UMOV UR7, 0x3bf921fb ;  /* 0x3bf921fb00077882 */ /* 0x000fe20000000000 */
[----:B------:R-:W-:-:S02]  /*0ab0*/  ISETP.GE.AND P1, PT, R15, RZ, PT ;  /* 0x000000ff0f00720c */ /* 0x000fc40003f26270 */
[-C--:B--2---:R-:W-:Y:S02]  /*0ac0*/  @P0 SHF.L.W.U32.HI R4, R3, R5.reuse, R4 ;  /* 0x0000000503040219 */ /* 0x084fe40000010e04 */
[----:B---3--:R-:W-:Y:S02]  /*0ad0*/  @P0 SHF.L.W.U32.HI R3, R2, R5, R3 ;  /* 0x0000000502030219 */ /* 0x008fe40000010e03 */
[--C-:B------:R-:W-:Y:S02]  /*0ae0*/  SHF.R.U32.HI R23, RZ, 0x1e, R4.reuse ;  /* 0x0000001eff177819 */ /* 0x100fe40000011604 */
[C---:B------:R-:W-:Y:S01]  /*0af0*/  SHF.L.W.U32.HI R22, R3.reuse, 0x2, R4 ;  /* 0x0000000203167819 */ /* 0x040fe20000010e04 */
[----:B------:R-:W-:-:S03]  /*0b00*/  IMAD.SHL.U32 R3, R3, 0x4, RZ ;  /* 0x0000000403037824 */ /* 0x000fc600078e00ff */
[----:B------:R-:W-:Y:S02]  /*0b10*/  SHF.R.S32.HI R5, RZ, 0x1f, R22 ;  /* 0x0000001fff057819 */ /* 0x000fe40000011416 */
[C---:B------:R-:W-:Y:S02]  /*0b20*/  LEA.HI R23, R22.reuse, R23, RZ, 0x1 ;  /* 0x0000001716177211 */ /* 0x040fe400078f08ff */
[C---:B------:R-:W-:Y:S02]  /*0b30*/  LOP3.LUT R2, R5.reuse, R3, RZ, 0x3c, !PT ;  /* 0x0000000305027212 */ /* 0x040fe400078e3cff */
[----:B------:R-:W-:Y:S01]  /*0b40*/  LOP3.LUT R3, R5, R22, RZ, 0x3c, !PT ;  /* 0x0000001605037212 */ /* 0x000fe200078e3cff */
[----:B-1----:R-:W-:Y:S01]  /*0b50*/  IMAD.MOV R0, RZ, RZ, -R23 ;  /* 0x000000ffff007224 */ /* 0x002fe200078e0a17 */
[----:B------:R-:W-:-:S03]  /*0b60*/  LOP3.LUT R15, R22, R15, RZ, 0x3c, !PT ;  /* 0x0000000f160f7212 */ /* 0x000fc600078e3cff */
[----:B------:R-:W-:Y:S01]  /*0b70*/  @!P1 IMAD.MOV.U32 R23, RZ, RZ, R0 ;  /* 0x000000ffff179224 */ /* 0x000fe200078e0000 */
[----:B------:R-:W1:Y:S01]  /*0b80*/  I2F.F64.S64 R2, R2 ;  /* 0x0000000200027312 */ /* 0x000e620000301c00 */
[----:B------:R-:W-:Y:S01]  /*0b90*/  ISETP.GE.AND P0, PT, R15, RZ, PT ;  /* 0x000000ff0f00720c */ /* 0x000fe20003f06270 */
[----:B-1----:R-:W-:-:S10]  /*0ba0*/  DMUL R16, R2, UR6 ;  /* 0x0000000602107c28 */ /* 0x002fd40008000000 */
[----:B------:R-:W1:Y:S02]  /*0bb0*/  F2F.F32.F64 R16, R16 ;  /* 0x0000001000107310 */ /* 0x000e640000301000 */
[----:B-1----:R-:W-:-:S07]  /*0bc0*/  FSEL R22, -R16, R16, !P0 ;  /* 0x0000001010167208 */ /* 0x002fce0004000100 */
.L_x_6:
[----:B------:R-:W-:Y:S05]  /*0bd0*/  BSYNC.RECONVERGENT B0 ;  /* 0x0000000000007941 */ /* 0x000fea0003800200 */
.L_x_5:
[----:B------:R-:W-:Y:S01]  /*0be0*/  FMUL R3, R22, R22 ;  /* 0x0000001616037220 */ /* 0x000fe20000400000 */
[C---:B------:R-:W-:Y:S01]  /*0bf0*/  LOP3.LUT R0, R23.reuse, 0x1, RZ, 0xc0, !PT ;  /* 0x0000000117007812 */ /* 0x040fe200078ec0ff */
[----:B------:R-:W1:Y:S01]  /*0c00*/  LDCU UR5, c[0x0][0x394] ;  /* 0x00007280ff0577ac */ /* 0x000e620008000800 */
[----:B------:R-:W-:Y:S01]  /*0c10*/  LOP3.LUT P1, RZ, R23, 0x2, RZ, 0xc0, !PT ;  /* 0x0000000217ff7812 */ /* 0x000fe2000782c0ff */
[----:B------:R-:W-:Y:S01]  /*0c20*/  FFMA R20, R3, R20, -0.0013887860113754868507 ;  /* 0xbab607ed03147423 */ /* 0x000fe20000000014 */
[----:B------:R-:W-:Y:S01]  /*0c30*/  ISETP.NE.U32.AND P0, PT, R0, 0x1, PT ;  /* 0x000000010000780c */ /* 0x000fe20003f05070 */
[----:B------:R-:W-:-:S03]  /*0c40*/  UIADD3 UR4, UPT, UPT, UR4, 0x1, URZ ;  /* 0x0000000104047890 */ /* 0x000fc6000fffe0ff */
[----:B------:R-:W-:Y:S02]  /*0c50*/  FSEL R2, R19, 0.041666727513074874878, P0 ;  /* 0x3d2aaabb13027808 */ /* 0x000fe40000000000 */
[----:B------:R-:W-:Y:S02]  /*0c60*/  FSEL R20, R20, -0.00019574658654164522886, !P0 ;  /* 0xb94d415314147808 */ /* 0x000fe40004000000 */
[----:B------:R-:W-:Y:S02]  /*0c70*/  FSEL R0, R22, 1, P0 ;  /* 0x3f80000016007808 */ /* 0x000fe40000000000 */
[----:B------:R-:W-:Y:S01]  /*0c80*/  FSEL R15, -R18, -0.4999999701976776123, P0 ;  /* 0xbeffffff120f7808 */ /* 0x000fe20000000100 */
[C---:B------:R-:W-:Y:S02]  /*0c90*/  FFMA R2, R3.reuse, R20, R2 ;  /* 0x0000001403027223 */ /* 0x040fe40000000002 */
[C---:B------:R-:W-:Y:S02]  /*0ca0*/  FFMA R5, R3.reuse, R0, RZ ;  /* 0x0000000003057223 */ /* 0x040fe400000000ff */
[----:B------:R-:W-:Y:S01]  /*0cb0*/  FFMA R2, R3, R2, R15 ;  /* 0x0000000203027223 */ /* 0x000fe2000000000f */
[----:B-1----:R-:W-:-:S03]  /*0cc0*/  UISETP.NE.AND UP0, UPT, UR4, UR5, UPT ;  /* 0x000000050400728c */ /* 0x002fc6000bf05270 */
[----:B------:R-:W-:-:S04]  /*0cd0*/  FFMA R5, R5, R2, R0 ;  /* 0x0000000205057223 */ /* 0x000fc80000000000 */
[----:B------:R-:W-:-:S04]  /*0ce0*/  @P1 FADD R5, RZ, -R5 ;  /* 0x80000005ff051221 */ /* 0x000fc80000000000 */
[-C--:B-----5:R-:W-:Y:S01]  /*0cf0*/  FMUL R3, R14, R5.reuse ;  /* 0x000000050e037220 */ /* 0x0a0fe20000400000 */
[----:B------:R-:W-:-:S03]  /*0d00*/  FMUL R5, R12, R5 ;  /* 0x000000050c057220 */ /* 0x000fc60000400000 */
[-C--:B------:R-:W-:Y:S01]  /*0d10*/  FFMA R12, R12, R21.reuse, R3 ;  /* 0x000000150c0c7223 */ /* 0x080fe20000000003 */
[----:B------:R-:W-:-:S03]  /*0d20*/  FFMA R14, R14, R21, -R5 ;  /* 0x000000150e0e7223 */ /* 0x000fc60000000805 */
[----:B------:R-:W-:Y:S01]  /*0d30*/  FADD R11, R12, R11 ;  /* 0x0000000b0c0b7221 */ /* 0x000fe20000000000 */
[----:B------:R-:W-:-:S04]  /*0d40*/  FADD R13, R14, R13 ;  /* 0x0000000d0e0d7221 */ /* 0x000fc80000000000 */
[----:B------:R1:W-:Y:S04]  /*0d50*/  STG.E desc[UR8][R6.64], R11 ;  /* 0x0000000b06007986 */ /* 0x0003e8000c101908 */
[----:B------:R1:W-:Y:S01]  /*0d60*/  STG.E desc[UR8][R6.64+0x4], R13 ;  /* 0x0000040d06007986 */ /* 0x0003e2000c101908 */
[----:B------:R-:W-:Y:S05]  /*0d70*/  BRA.U UP0, `(.L_x_8) ;  /* 0xfffffff500007547 */ /* 0x000fea000b83ffff */
[----:B------:R-:W-:Y:S05]  /*0d80*/  EXIT ;  /* 0x000000000000794d */ /* 0x000fea0003800000 */
        .weak           $__internal_0_$__cuda_sm3x_div_rn_noftz_f32_slowpath
        .type           $__internal_0_$__cuda_sm3x_div_rn_noftz_f32_slowpath,@function
        .size           $__internal_0_$__cuda_sm3x_div_rn_noftz_f32_slowpath,(.L_x_42 - $__internal_0_$__cuda_sm3x_div_rn_noftz_f32_slowpath)
$__internal_0_$__cuda_sm3x_div_rn_noftz_f32_slowpath:
[----:B------:R-:W-:Y:S01]  /*0d90*/  SHF.R.U32.HI R4, RZ, 0x17, R8 ;  /* 0x00000017ff047819 */ /* 0x000fe20000011608 */
[----:B------:R-:W-:Y:S01]  /*0da0*/  BSSY.RECONVERGENT B1, `(.L_x_9) ;  /* 0x0000064000017945 */ /* 0x000fe20003800200 */
[--C-:B------:R-:W-:Y:S01]  /*0db0*/  SHF.R.U32.HI R3, RZ, 0x17, R0.reuse ;  /* 0x00000017ff037819 */ /* 0x100fe20000011600 */
[----:B------:R-:W-:Y:S01]  /*0dc0*/  IMAD.MOV.U32 R5, RZ, RZ, R0 ;  /* 0x000000ffff057224 */ /* 0x000fe200078e0000 */
[----:B------:R-:W-:Y:S01]  /*0dd0*/  LOP3.LUT R4, R4, 0xff, RZ, 0xc0, !PT ;  /* 0x000000ff04047812 */ /* 0x000fe200078ec0ff */
[----:B------:R-:W-:Y:S01]  /*0de0*/  IMAD.MOV.U32 R16, RZ, RZ, R8 ;  /* 0x000000ffff107224 */ /* 0x000fe200078e0008 */
[----:B------:R-:W-:-:S03]  /*0df0*/  LOP3.LUT R18, R3, 0xff, RZ, 0xc0, !PT ;  /* 0x000000ff03127812 */ /* 0x000fc600078ec0ff */
[----:B------:R-:W-:Y:S02]  /*0e00*/  VIADD R15, R4, 0xffffffff ;  /* 0xffffffff040f7836 */ /* 0x000fe40000000000 */
[----:B------:R-:W-:-:S03]  /*0e10*/  VIADD R17, R18, 0xffffffff ;  /* 0xffffffff12117836 */ /* 0x000fc60000000000 */
[----:B------:R-:W-:-:S04]  /*0e20*/  ISETP.GT.U32.AND P0, PT, R15, 0xfd, PT ;  /* 0x000000fd0f00780c */ /* 0x000fc80003f04070 */
[----:B------:R-:W-:-:S13]  /*0e30*/  ISETP.GT.U32.OR P0, PT, R17, 0xfd, P0 ;  /* 0x000000fd1100780c */ /* 0x000fda0000704470 */
[----:B------:R-:W-:Y:S01]  /*0e40*/  @!P0 IMAD.MOV.U32 R3, RZ, RZ, RZ ;  /* 0x000000ffff038224 */ /* 0x000fe200078e00ff */
[----:B------:R-:W-:Y:S06]  /*0e50*/  @!P0 BRA `(.L_x_10) ;  /* 0x00000000005c8947 */ /* 0x000fec0003800000 */
[----:B------:R-:W-:Y:S02]  /*0e60*/  FSETP.GTU.FTZ.AND P1, PT, |R8|, +INF , PT ;  /* 0x7f8000000800780b */ /* 0x000fe40003f3c200 */
[----:B------:R-:W-:-:S04]  /*0e70*/  FSETP.GTU.FTZ.AND P0, PT, |R0|, +INF , PT ;  /* 0x7f8000000000780b */ /* 0x000fc80003f1c200 */
[----:B------:R-:W-:-:S13]  /*0e80*/  PLOP3.LUT P0, PT, P0, P1, PT, 0xf8, 0x8f ;  /* 0x00000000008f781c */ /* 0x000fda0000703f70 */
[----:B------:R-:W-:Y:S05]  /*0e90*/  @P0 BRA `(.L_x_11) ;  /* 0x00000004004c0947 */ /* 0x000fea0003800000 */
[----:B------:R-:W-:-:S13]  /*0ea0*/  LOP3.LUT P0, RZ, R16, 0x7fffffff, R5, 0xc8, !PT ;  /* 0x7fffffff10ff7812 */ /* 0x000fda000780c805 */
[----:B------:R-:W-:Y:S05]  /*0eb0*/  @!P0 BRA `(.L_x_12) ;  /* 0x00000004003c8947 */ /* 0x000fea0003800000 */
[----:B------:R-:W-:Y:S02]  /*0ec0*/  FSETP.NEU.FTZ.AND P2, PT, |R0|, +INF , PT ;  /* 0x7f8000000000780b */ /* 0x000fe40003f5d200 */
[----:B------:R-:W-:Y:S02]  /*0ed0*/  FSETP.NEU.FTZ.AND P1, PT, |R8|, +INF , PT ;  /* 0x7f8000000800780b */ /* 0x000fe40003f3d200 */
[----:B------:R-:W-:-:S11]  /*0ee0*/  FSETP.NEU.FTZ.AND P0, PT, |R0|, +INF , PT ;  /* 0x7f8000000000780b */ /* 0x000fd60003f1d200 */
[----:B------:R-:W-:Y:S05]  /*0ef0*/  @!P1 BRA !P2, `(.L_x_12) ;  /* 0x00000004002c9947 */ /* 0x000fea0005000000 */
[----:B------:R-:W-:-:S04]  /*0f00*/  LOP3.LUT P2, RZ, R5, 0x7fffffff, RZ, 0xc0, !PT ;  /* 0x7fffffff05ff7812 */ /* 0x000fc8000784c0ff */
[----:B------:R-:W-:-:S13]  /*0f10*/  PLOP3.LUT P1, PT, P1, P2, PT, 0x2f, 0xf2 ;  /* 0x0000000000f2781c */ /* 0x000fda0000f24577 */
[----:B------:R-:W-:Y:S05]  /*0f20*/  @P1 BRA `(.L_x_13) ;  /* 0x0000000400181947 */ /* 0x000fea0003800000 */
[----:B------:R-:W-:-:S04]  /*0f30*/  LOP3.LUT P1, RZ, R16, 0x7fffffff, RZ, 0xc0, !PT ;  /* 0x7fffffff10ff7812 */ /* 0x000fc8000782c0ff */
[----:B------:R-:W-:-:S13]  /*0f40*/  PLOP3.LUT P0, PT, P0, P1, PT, 0x2f, 0xf2 ;  /* 0x0000000000f2781c */ /* 0x000fda0000702577 */
[----:B------:R-:W-:Y:S05]  /*0f50*/  @P0 BRA `(.L_x_14) ;  /* 0x0000000400000947 */ /* 0x000fea0003800000 */
[----:B------:R-:W-:Y:S02]  /*0f60*/  ISETP.GE.AND P0, PT, R17, RZ, PT ;  /* 0x000000ff1100720c */ /* 0x000fe40003f06270 */
[----:B------:R-:W-:-:S11]  /*0f70*/  ISETP.GE.AND P1, PT, R15, RZ, PT ;  /* 0x000000ff0f00720c */ /* 0x000fd60003f26270 */
[----:B------:R-:W-:Y:S02]  /*0f80*/  @P0 IMAD.MOV.U32 R3, RZ, RZ, RZ ;  /* 0x000000ffff030224 */ /* 0x000fe400078e00ff */
[----:B------:R-:W-:Y:S01]  /*0f90*/  @!P0 FFMA R5, R0, 1.84467440737095516160e+19, RZ ;  /* 0x5f80000000058823 */ /* 0x000fe200000000ff */
[----:B------:R-:W-:Y:S02]  /*0fa0*/  @!P0 IMAD.MOV.U32 R3, RZ, RZ, -0x40 ;  /* 0xffffffc0ff038424 */ /* 0x000fe400078e00ff */
[----:B------:R-:W-:Y:S02]  /*0fb0*/  @!P1 FFMA R16, R8, 1.84467440737095516160e+19, RZ ;  /* 0x5f80000008109823 */ /* 0x000fe400000000ff */
[----:B------:R-:W-:-:S07]  /*0fc0*/  @!P1 VIADD R3, R3, 0x40 ;  /* 0x0000004003039836 */ /* 0x000fce0000000000 */
.L_x_10:
[----:B------:R-:W-:Y:S01]  /*0fd0*/  LEA R15, R4, 0xc0800000, 0x17 ;  /* 0xc0800000040f7811 */ /* 0x000fe200078eb8ff */
[----:B------:R-:W-:Y:S04]  /*0fe0*/  BSSY.RECONVERGENT B2, `(.L_x_15) ;  /* 0x0000036000027945 */ /* 0x000fe80003800200 */
[----:B------:R-:W-:Y:S02]  /*0ff0*/  IMAD.IADD R16, R16, 0x1, -R15 ;  /* 0x0000000110107824 */ /* 0x000fe400078e0a0f */
[----:B------:R-:W-:Y:S02]  /*1000*/  VIADD R15, R18, 0xffffff81 ;  /* 0xffffff81120f7836 */ /* 0x000fe40000000000 */
[----:B------:R0:W1:Y:S01]  /*1010*/  MUFU.RCP R17, R16 ;  /* 0x0000001000117308 */ /* 0x0000620000001000 */
[----:B------:R-:W-:Y:S01]  /*1020*/  FADD.FTZ R19, -R16, -RZ ;  /* 0x800000ff10137221 */ /* 0x000fe20000010100 */
[C---:B------:R-:W-:Y:S01]  /*1030*/  IMAD R0, R15.reuse, -0x800000, R5 ;  /* 0xff8000000f007824 */ /* 0x040fe200078e0205 */
[----:B0-----:R-:W-:-:S05]  /*1040*/  IADD3 R16, PT, PT, R15, 0x7f, -R4 ;  /* 0x0000007f0f107810 */ /* 0x001fca0007ffe804 */
[----:B------:R-:W-:Y:S02]  /*1050*/  IMAD.IADD R3, R16, 0x1, R3 ;  /* 0x0000000110037824 */ /* 0x000fe400078e0203 */
[----:B-1----:R-:W-:-:S04]  /*1060*/  FFMA R18, R17, R19, 1 ;  /* 0x3f80000011127423 */ /* 0x002fc80000000013 */
[----:B------:R-:W-:-:S04]  /*1070*/  FFMA R5, R17, R18, R17 ;  /* 0x0000001211057223 */ /* 0x000fc80000000011 */
[----:B------:R-:W-:-:S04]  /*1080*/  FFMA R18, R0, R5, RZ ;  /* 0x0000000500127223 */ /* 0x000fc800000000ff */
[----:B------:R-:W-:-:S04]  /*1090*/  FFMA R17, R19, R18, R0 ;  /* 0x0000001213117223 */ /* 0x000fc80000000000 */
[----:B------:R-:W-:-:S04]  /*10a0*/  FFMA R18, R5, R17, R18 ;  /* 0x0000001105127223 */ /* 0x000fc80000000012 */
[----:B------:R-:W-:-:S04]  /*10b0*/  FFMA R19, R19, R18, R0 ;  /* 0x0000001213137223 */ /* 0x000fc80000000000 */
[----:B------:R-:W-:-:S05]  /*10c0*/  FFMA R0, R5, R19, R18 ;  /* 0x0000001305007223 */ /* 0x000fca0000000012 */
[----:B------:R-:W-:-:S04]  /*10d0*/  SHF.R.U32.HI R4, RZ, 0x17, R0 ;  /* 0x00000017ff047819 */ /* 0x000fc80000011600 */
[----:B------:R-:W-:-:S05]  /*10e0*/  LOP3.LUT R4, R4, 0xff, RZ, 0xc0, !PT ;  /* 0x000000ff04047812 */ /* 0x000fca00078ec0ff */
[----:B------:R-:W-:-:S04]  /*10f0*/  IMAD.IADD R17, R4, 0x1, R3 ;  /* 0x0000000104117824 */ /* 0x000fc800078e0203 */
[----:B------:R-:W-:-:S05]  /*1100*/  VIADD R4, R17, 0xffffffff ;  /* 0xffffffff11047836 */ /* 0x000fca0000000000 */
[----:B------:R-:W-:-:S13]  /*1110*/  ISETP.GE.U32.AND P0, PT, R4, 0xfe, PT ;  /* 0x000000fe0400780c */ /* 0x000fda0003f06070 */
[----:B------:R-:W-:Y:S05]  /*1120*/  @!P0 BRA `(.L_x_16) ;  /* 0x0000000000808947 */ /* 0x000fea0003800000 */
[----:B------:R-:W-:-:S13]  /*1130*/  ISETP.GT.AND P0, PT, R17, 0xfe, PT ;  /* 0x000000fe1100780c */ /* 0x000fda0003f04270 */
[----:B------:R-:W-:Y:S05]  /*1140*/  @P0 BRA `(.L_x_17) ;  /* 0x00000000006c0947 */ /* 0x000fea0003800000 */
[----:B------:R-:W-:-:S13]  /*1150*/  ISETP.GE.AND P0, PT, R17, 0x1, PT ;  /* 0x000000011100780c */ /* 0x000fda0003f06270 */
[----:B------:R-:W-:Y:S05]  /*1160*/  @P0 BRA `(.L_x_18) ;  /* 0x0000000000740947 */ /* 0x000fea0003800000 */
[----:B------:R-:W-:Y:S02]  /*1170*/  ISETP.GE.AND P0, PT, R17, -0x18, PT ;  /* 0xffffffe81100780c */ /* 0x000fe40003f06270 */
[----:B------:R-:W-:-:S11]  /*1180*/  LOP3.LUT R0, R0, 0x80000000, RZ, 0xc0, !PT ;  /* 0x8000000000007812 */ /* 0x000fd600078ec0ff */
[----:B------:R-:W-:Y:S05]  /*1190*/  @!P0 BRA `(.L_x_18) ;  /* 0x0000000000688947 */ /* 0x000fea0003800000 */
[-CC-:B------:R-:W-:Y:S01]  /*11a0*/  FFMA.RZ R3, R5, R19.reuse, R18.reuse ;  /* 0x0000001305037223 */ /* 0x180fe2000000c012 */
[----:B------:R-:W-:Y:S02]  /*11b0*/  VIADD R16, R17, 0x20 ;  /* 0x0000002011107836 */ /* 0x000fe40000000000 */
[-CC-:B------:R-:W-:Y:S01]  /*11c0*/  FFMA.RM R4, R5, R19.reuse, R18.reuse ;  /* 0x0000001305047223 */ /* 0x180fe20000004012 */
[----:B------:R-:W-:Y:S02]  /*11d0*/  ISETP.NE.AND P2, PT, R17, RZ, PT ;  /* 0x000000ff1100720c */ /* 0x000fe40003f45270 */
[----:B------:R-:W-:Y:S01]  /*11e0*/  LOP3.LUT R15, R3, 0x7fffff, RZ, 0xc0, !PT ;  /* 0x007fffff030f7812 */ /* 0x000fe200078ec0ff */
[----:B------:R-:W-:Y:S01]  /*11f0*/  FFMA.RP R3, R5, R19, R18 ;  /* 0x0000001305037223 */ /* 0x000fe20000008012 */
[----:B------:R-:W-:Y:S01]  /*1200*/  IMAD.MOV R5, RZ, RZ, -R17 ;  /* 0x000000ffff057224 */ /* 0x000fe200078e0a11 */
[----:B------:R-:W-:Y:S02]  /*1210*/  ISETP.NE.AND P1, PT, R17, RZ, PT ;  /* 0x000000ff1100720c */ /* 0x000fe40003f25270 */
[----:B------:R-:W-:-:S02]  /*1220*/  LOP3.LUT R15, R15, 0x800000, RZ, 0xfc, !PT ;  /* 0x008000000f0f7812 */ /* 0x000fc400078efcff */
[----:B------:R-:W-:Y:S02]  /*1230*/  FSETP.NEU.FTZ.AND P0, PT, R3, R4, PT ;  /* 0x000000040300720b */ /* 0x000fe40003f1d000 */
[----:B------:R-:W-:Y:S02]  /*1240*/  SHF.L.U32 R16, R15, R16, RZ ;  /* 0x000000100f107219 */ /* 0x000fe400000006ff */
[----:B------:R-:W-:Y:S02]  /*1250*/  SEL R4, R5, RZ, P2 ;  /* 0x000000ff05047207 */ /* 0x000fe40001000000 */
[----:B------:R-:W-:Y:S02]  /*1260*/  ISETP.NE.AND P1, PT, R16, RZ, P1 ;  /* 0x000000ff1000720c */ /* 0x000fe40000f25270 */
[----:B------:R-:W-:Y:S02]  /*1270*/  SHF.R.U32.HI R4, RZ, R4, R15 ;  /* 0x00000004ff047219 */ /* 0x000fe4000001160f */
[----:B------:R-:W-:-:S02]  /*1280*/  PLOP3.LUT P0, PT, P0, P1, PT, 0xf8, 0x8f ;  /* 0x00000000008f781c */ /* 0x000fc40000703f70 */
[----:B------:R-:W-:Y:S02]  /*1290*/  SHF.R.U32.HI R16, RZ, 0x1, R4 ;  /* 0x00000001ff107819 */ /* 0x000fe40000011604 */
[----:B------:R-:W-:-:S04]  /*12a0*/  SEL R3, RZ, 0x1, !P0 ;  /* 0x00000001ff037807 */ /* 0x000fc80004000000 */
[----:B------:R-:W-:-:S04]  /*12b0*/  LOP3.LUT R3, R3, 0x1, R16, 0xf8, !PT ;  /* 0x0000000103037812 */ /* 0x000fc800078ef810 */
[----:B------:R-:W-:-:S05]  /*12c0*/  LOP3.LUT R3, R3, R4, RZ, 0xc0, !PT ;  /* 0x0000000403037212 */ /* 0x000fca00078ec0ff */
[----:B------:R-:W-:-:S05]  /*12d0*/  IMAD.IADD R3, R16, 0x1, R3 ;  /* 0x0000000110037824 */ /* 0x000fca00078e0203 */
[----:B------:R-:W-:Y:S01]  /*12e0*/  LOP3.LUT R0, R3, R0, RZ, 0xfc, !PT ;  /* 0x0000000003007212 */ /* 0x000fe200078efcff */
[----:B------:R-:W-:Y:S06]  /*12f0*/  BRA `(.L_x_18) ;  /* 0x0000000000107947 */ /* 0x000fec0003800000 */
.L_x_17:
[----:B------:R-:W-:-:S04]  /*1300*/  LOP3.LUT R0, R0, 0x80000000, RZ, 0xc0, !PT ;  /* 0x8000000000007812 */ /* 0x000fc800078ec0ff */
[----:B------:R-:W-:Y:S01]  /*1310*/  LOP3.LUT R0, R0, 0x7f800000, RZ, 0xfc, !PT ;  /* 0x7f80000000007812 */ /* 0x000fe200078efcff */
[----:B------:R-:W-:Y:S06]  /*1320*/  BRA `(.L_x_18) ;  /* 0x0000000000047947 */ /* 0x000fec0003800000 */
.L_x_16:
[----:B------:R-:W-:-:S07]  /*1330*/  IMAD R0, R3, 0x800000, R0 ;  /* 0x0080000003007824 */ /* 0x000fce00078e0200 */
.L_x_18:
[----:B------:R-:W-:Y:S05]  /*1340*/  BSYNC.RECONVERGENT B2 ;  /* 0x0000000000027941 */ /* 0x000fea0003800200 */
.L_x_15:
[----:B------:R-:W-:Y:S05]  /*1350*/  BRA `(.L_x_19) ;  /* 0x0000000000207947 */ /* 0x000fea0003800000 */
.L_x_14:
[----:B------:R-:W-:-:S04]  /*1360*/  LOP3.LUT R0, R16, 0x80000000, R5, 0x48, !PT ;  /* 0x8000000010007812 */ /* 0x000fc800078e4805 */
[----:B------:R-:W-:Y:S01]  /*1370*/  LOP3.LUT R0, R0, 0x7f800000, RZ, 0xfc, !PT ;  /* 0x7f80000000007812 */ /* 0x000fe200078efcff */
[----:B------:R-:W-:Y:S06]  /*1380*/  BRA `(.L_x_19) ;  /* 0x0000000000147947 */ /* 0x000fec0003800000 */
.L_x_13:
[----:B------:R-:W-:Y:S01]  /*1390*/  LOP3.LUT R0, R16, 0x80000000, R5, 0x48, !PT ;  /* 0x8000000010007812 */ /* 0x000fe200078e4805 */
[----:B------:R-:W-:Y:S06]  /*13a0*/  BRA `(.L_x_19) ;  /* 0x00000000000c7947 */ /* 0x000fec0003800000 */
.L_x_12:
[----:B------:R-:W0:Y:S01]  /*13b0*/  MUFU.RSQ R0, -QNAN ;  /* 0xffc0000000007908 */ /* 0x000e220000001400 */
[----:B------:R-:W-:Y:S05]  /*13c0*/  BRA `(.L_x_19) ;  /* 0x0000000000047947 */ /* 0x000fea0003800000 */
.L_x_11:
[----:B------:R-:W-:-:S07]  /*13d0*/  FADD.FTZ R0, R0, R8 ;  /* 0x0000000800007221 */ /* 0x000fce0000010000 */
.L_x_19:
[----:B------:R-:W-:Y:S05]  /*13e0*/  BSYNC.RECONVERGENT B1 ;  /* 0x0000000000017941 */ /* 0x000fea0003800200 */
.L_x_9:
[----:B------:R-:W-:-:S04]  /*13f0*/  IMAD.MOV.U32 R3, RZ, RZ, 0x0 ;  /* 0x00000000ff037424 */ /* 0x000fc800078e00ff */
[----:B0-----:R-:W-:Y:S05]  /*1400*/  RET.REL.NODEC R2 `(_Z10transByColP7ComplexS0_ii) ;  /* 0xffffffe802fc7950 */ /* 0x001fea0003c3ffff */
.L_x_20:
[----:B------:R-:W-:-:S00]  /*1410*/  BRA `(.L_x_20) ;  /* 0xfffffffc00fc7947 */ /* 0x000fc0000383ffff */
[----:B------:R-:W-:-:S00]  /*1420*/  NOP ;  /* 0x0000000000007918 */ /* 0x000fc00000000000 */
        /* <DEDUP_REMOVED lines=13> */
.L_x_42:


//--------------------- .text._Z10transByRowP7ComplexS0_ii --------------------------
	.section	.text._Z10transByRowP7ComplexS0_ii,"ax",@progbits
	.align	128
        .global         _Z10transByRowP7ComplexS0_ii
        .type           _Z10transByRowP7ComplexS0_ii,@function
        .size           _Z10transByRowP7ComplexS0_ii,(.L_x_43 - _Z10transByRowP7ComplexS0_ii)
        .other          _Z10transByRowP7ComplexS0_ii,@"STO_CUDA_ENTRY STV_DEFAULT"
_Z10transByRowP7ComplexS0_ii:
.text._Z10transByRowP7ComplexS0_ii:
        /* <DEDUP_REMOVED lines=23> */
[----:B------:R-:W-:-:S07]  /*0170*/  I2FP.F32.S32 R12, R3 ;  /* 0x00000003000c7245 */ /* 0x000fce0000201400 */
.L_x_29:
[----:B-1----:R-:W1:Y:S08]  /*0180*/  LDC R5, c[0x0][0x390] ;  /* 0x0000e400ff057b82 */ /* 0x002e700000000800 */
[----:B------:R-:W2:Y:S01]  /*0190*/  LDC.64 R2, c[0x0][0x388] ;  /* 0x0000e200ff027b82 */ /* 0x000ea20000000a00 */
[----:B-1----:R-:W-:-:S04]  /*01a0*/  IMAD R5, R8, R5, UR4 ;  /* 0x0000000408057e24 */ /* 0x002fc8000f8e0205 */
[----:B--2---:R-:W-:-:S05]  /*01b0*/  IMAD.WIDE.U32 R2, R5, 0x8, R2 ;  /* 0x0000000805027825 */ /* 0x004fca00078e0002 */
        /* <DEDUP_REMOVED lines=15> */
[----:B0----5:R-:W-:Y:S05]  /*02b0*/  CALL.REL.NOINC `($__internal_1_$__cuda_sm3x_div_rn_noftz_f32_slowpath) ;  /* 0x0000000800a47944 */ /* 0x021fea0003c00000 */
[----:B------:R-:W-:-:S07]  /*02c0*/  IMAD.MOV.U32 R15, RZ, RZ, R0 ;  /* 0x000000ffff0f7224 */ /* 0x000fce00078e0000 */
.L_x_22:
[----:B------:R-:W-:Y:S05]  /*02d0*/  BSYNC.RECONVERGENT B0 ;  /* 0x0000000000007941 */ /* 0x000fea0003800200 */
.L_x_21:
        /* <DEDUP_REMOVED lines=22> */
.L_x_25:
        /* <DEDUP_REMOVED lines=44> */
.L_x_24:
[----:B------:R-:W-:Y:S05]  /*0700*/  BSYNC.RECONVERGENT B0 ;  /* 0x0000000000007941 */ /* 0x000fea0003800200 */
.L_x_23:
        /* <DEDUP_REMOVED lines=31> */
.L_x_28:
        /* <DEDUP_REMOVED lines=41> */
.L_x_27:
[----:B------:R-:W-:Y:S05]  /*0b90*/  BSYNC.RECONVERGENT B0 ;  /* 0x0000000000007941 */ /* 0x000fea0003800200 */
.L_x_26:
        /* <DEDUP_REMOVED lines=27> */
        .weak           $__internal_1_$__cuda_sm3x_div_rn_noftz_f32_slowpath
        .type           $__internal_1_$__cuda_sm3x_div_rn_noftz_f32_slowpath,@function
        .size           $__internal_1_$__cuda_sm3x_div_rn_noftz_f32_slowpath,(.L_x_43 - $__internal_1_$__cuda_sm3x_div_rn_noftz_f32_slowpath)
$__internal_1_$__cuda_sm3x_div_rn_noftz_f32_slowpath:
        /* <DEDUP_REMOVED lines=36> */
.L_x_31:
        /* <DEDUP_REMOVED lines=51> */
.L_x_38:
[----:B------:R-:W-:-:S04]  /*12c0*/  LOP3.LUT R0, R0, 0x80000000, RZ, 0xc0, !PT ;  /* 0x8000000000007812 */ /* 0x000fc800078ec0ff */
[----:B------:R-:W-:Y:S01]  /*12d0*/  LOP3.LUT R0, R0, 0x7f800000, RZ, 0xfc, !PT ;  /* 0x7f80000000007812 */ /* 0x000fe200078efcff */
[----:B------:R-:W-:Y:S06]  /*12e0*/  BRA `(.L_x_39) ;  /* 0x0000000000047947 */ /* 0x000fec0003800000 */
.L_x_37:
[----:B------:R-:W-:-:S07]  /*12f0*/  IMAD R0, R3, 0x800000, R0 ;  /* 0x0080000003007824 */ /* 0x000fce00078e0200 */
.L_x_39:
[----:B------:R-:W-:Y:S05]  /*1300*/  BSYNC.RECONVERGENT B2 ;  /* 0x0000000000027941 */ /* 0x000fea0003800200 */
.L_x_36:
[----:B------:R-:W-:Y:S05]  /*1310*/  BRA `(.L_x_40) ;  /* 0x0000000000207947 */ /* 0x000fea0003800000 */
.L_x_35:
[----:B------:R-:W-:-:S04]  /*1320*/  LOP3.LUT R0, R16, 0x80000000, R5, 0x48, !PT ;  /* 0x8000000010007812 */ /* 0x000fc800078e4805 */
[----:B------:R-:W-:Y:S01]  /*1330*/  LOP3.LUT R0, R0, 0x7f800000, RZ, 0xfc, !PT ;  /* 0x7f80000000007812 */ /* 0x000fe200078efcff */
[----:B------:R-:W-:Y:S06]  /*1340*/  BRA `(.L_x_40) ;  /* 0x0000000000147947 */ /* 0x000fec0003800000 */
.L_x_34:
[----:B------:R-:W-:Y:S01]  /*1350*/  LOP3.LUT R0, R16, 0x80000000, R5, 0x48, !PT ;  /* 0x8000000010007812 */ /* 0x000fe200078e4805 */
[----:B------:R-:W-:Y:S06]  /*1360*/  BRA `(.L_x_40) ;  /* 0x00000000000c7947 */ /* 0x000fec0003800000 */
.L_x_33:
[----:B------:R-:W0:Y:S01]  /*1370*/  MUFU.RSQ R0, -QNAN ;  /* 0xffc0000000007908 */ /* 0x000e220000001400 */
[----:B------:R-:W-:Y:S05]  /*1380*/  BRA `(.L_x_40) ;  /* 0x0000000000047947 */ /* 0x000fea0003800000 */
.L_x_32:
[----:B------:R-:W-:-:S07]  /*1390*/  FADD.FTZ R0, R0, R10 ;  /* 0x0000000a00007221 */ /* 0x000fce0000010000 */
.L_x_40:
[----:B------:R-:W-:Y:S05]  /*13a0*/  BSYNC.RECONVERGENT B1 ;  /* 0x0000000000017941 */ /* 0x000fea0003800200 */
.L_x_30:
[----:B------:R-:W-:-:S04]  /*13b0*/  IMAD.MOV.U32 R3, RZ, RZ, 0x0 ;  /* 0x00000000ff037424 */ /* 0x000fc800078e00ff */
[----:B0-----:R-:W-:Y:S05]  /*13c0*/  RET.REL.NODEC R2 `(_Z10transByRowP7ComplexS0_ii) ;  /* 0xffffffec020c7950 */ /* 0x001fea0003c3ffff */
.L_x_41:
        /* <DEDUP_REMOVED lines=11> */
.L_x_43:


//--------------------- .nv.global.init           --------------------------
	.section	.nv.global.init,"aw",@progbits
	.align	4
.nv.global.init:
	.type		__cudart_i2opi_f,@object
	.size		__cudart_i2opi_f,(.L_0 - __cudart_i2opi_f)
__cudart_i2opi_f:
        /*0000*/ 	.byte	0x41, 0x90, 0x43, 0x3c, 0x99, 0x95, 0x62, 0xdb, 0xc0, 0xdd, 0x34, 0xf5, 0xd1, 0x57, 0x27, 0xfc
        /*0010*/ 	.byte	0x29, 0x15, 0x44, 0x4e, 0x6e, 0x83, 0xf9, 0xa2
.L_0:


//--------------------- .nv.shared.reserved.0     --------------------------
	.section	.nv.shared.reserved.0,"aw",@nobits
	.weak		__nv_reservedSMEM_offset_0_alias
	.size		__nv_reservedSMEM_offset_0_alias, 0, 64
	.other		__nv_reservedSMEM_offset_0_alias,@"STO_CUDA_RESERVED_SHARED STV_DEFAULT"
__nv_reservedSMEM_offset_0_alias:
	.zero		0
	.zero		64


//--------------------- .nv.constant0._Z10transByColP7ComplexS0_ii --------------------------
	.section	.nv.constant0._Z10transByColP7ComplexS0_ii,"a",@progbits
	.sectionflags	@""
	.align	4
.nv.constant0._Z10transByColP7ComplexS0_ii:
	.zero		920


//--------------------- .nv.constant0._Z10transByRowP7ComplexS0_ii --------------------------
	.section	.nv.constant0._Z10transByRowP7ComplexS0_ii,"a",@progbits
	.sectionflags	@""
	.align	4
.nv.constant0._Z10transByRowP7ComplexS0_ii:
	.zero		920


//--------------------- SYMBOLS --------------------------

	.type		.nv.reservedSmem.offset0,@object
	.size		.nv.reservedSmem.offset0,0x4
